def attn_fwd(
    Q,
    K,
    V,
    Out,
    Lse,
    sm_scale,
    stride_qz,
    stride_qh,
    stride_qm,
    stride_qk,
    stride_kz,
    stride_kh,
    stride_kn,
    stride_kk,
    stride_vz,
    stride_vh,
    stride_vn,
    stride_vk,
    stride_oz,
    stride_oh,
    stride_om,
    stride_ok,
    seqlen_q,
    seqlen_k,
    BLOCK_M: tl.constexpr,
    BLOCK_N: tl.constexpr,
    HEAD_DIM: tl.constexpr,
    CAUSAL: tl.constexpr,
):
    start_m = tl.program_id(0)
    off_hz = tl.program_id(1)
    q_off = off_hz * stride_qh
    k_off = off_hz * stride_kh
    v_off = off_hz * stride_vh
    offs_m = start_m * BLOCK_M + tl.arange(0, BLOCK_M)
    offs_d = tl.arange(0, HEAD_DIM)
    offs_n = tl.arange(0, BLOCK_N)
    q_ptrs = Q + q_off + offs_m[:, None] * stride_qm + offs_d[None, :] * stride_qk
    k_ptrs = K + k_off + offs_d[:, None] * stride_kk + offs_n[None, :] * stride_kn
    v_ptrs = V + v_off + offs_n[:, None] * stride_vn + offs_d[None, :] * stride_vk
    m_i = tl.full([BLOCK_M], float("-inf"), dtype=tl.float32)
    l_i = tl.zeros([BLOCK_M], dtype=tl.float32) + 1.0
    acc = tl.zeros([BLOCK_M, HEAD_DIM], dtype=tl.float32)
    q = tl.load(q_ptrs)
    acc, l_i, m_i = _attn_fwd_inner(
        acc,
        l_i,
        m_i,
        q,
        k_ptrs,
        v_ptrs,
        sm_scale,
        stride_kn,
        stride_vn,
        start_m,
        seqlen_k,
        BLOCK_M,
        BLOCK_N,
        HEAD_DIM,
        CAUSAL,
    )
    acc = acc / l_i[:, None]
    lse = m_i + tl.math.log2(l_i) / 1.4426950408889634
    o_ptrs = (
        Out
        + off_hz * stride_oh
        + offs_m[:, None] * stride_om
        + offs_d[None, :] * stride_ok
    )
    tl.store(o_ptrs, acc.to(Out.dtype.element_ty))
    tl.store(Lse + off_hz * seqlen_q + offs_m, lse)

# config = {"BLOCK_M": 256, "BLOCK_N": 16, "HEAD_DIM": 128, "arch": "sm_90", "causal": true, "dtype": "fp16", "num_stages": 2, "num_warps": 16}
# arch = sm_90


// ===== COMPILED SASS (sm_90a) =====

	.target	sm_90a

	.elftype	@"ET_EXEC"


//--------------------- .note.nv.tkinfo           --------------------------
	.section	.note.nv.tkinfo,"",@"SHT_NOTE"
	.sectionflags	@"SHF_NOTE_NV_TKINFO"
	.tkinfo
        /*0018*/ 	.word	0x00000002
        /*0030*/ 	.string	""
        /*0030*/ 	.string	"ptxas"
        /*0030*/ 	.string	"Cuda compilation tools, release 13.0, V13.0.88"
        /*0030*/ 	.string	"Build cuda_13.0.r13.0/compiler.36424714_0"
        /*0030*/ 	.string	"-v  -suppress-debug-info  -lineinfo  -arch sm_90a "



//--------------------- .note.nv.cuinfo           --------------------------
	.section	.note.nv.cuinfo,"",@"SHT_NOTE"
	.sectionflags	@"SHF_NOTE_NV_CUINFO"
        /*0018*/ 	.short	0x0002
        /*001a*/ 	.short	0x005a
        /*001c*/ 	.short	0x0082
	.zero		2


//--------------------- .nv.info                  --------------------------
	.section	.nv.info,"",@"SHT_CUDA_INFO"
	.align	4


	//----- nvinfo : EIATTR_REGCOUNT
	.align		4
        /*0000*/ 	.byte	0x04, 0x2f
        /*0002*/ 	.short	(.L_2 - .L_1)
	.align		4
.L_1:
        /*0004*/ 	.word	index@(attn_fwd)
        /*0008*/ 	.word	0x00000080


	//----- nvinfo : EIATTR_FRAME_SIZE
	.align		4
.L_2:
        /*000c*/ 	.byte	0x04, 0x11
        /*000e*/ 	.short	(.L_4 - .L_3)
	.align		4
.L_3:
        /*0010*/ 	.word	index@(attn_fwd)
        /*0014*/ 	.word	0x00000000


	//----- nvinfo : EIATTR_MIN_STACK_SIZE
	.align		4
.L_4:
        /*0018*/ 	.byte	0x04, 0x12
        /*001a*/ 	.short	(.L_6 - .L_5)
	.align		4
.L_5:
        /*001c*/ 	.word	index@(attn_fwd)
        /*0020*/ 	.word	0x00000000
.L_6:


//--------------------- .nv.compat                --------------------------
	.section	.nv.compat,"",@"SHT_CUDA_COMPAT_INFO"
	.align	4
        /*0000*/ 	.byte	0x02, 0x09, 0x01, 0x00, 0x02, 0x02, 0x04, 0x00, 0x02, 0x05, 0x05, 0x00, 0x03, 0x07, 0x01, 0x01
        /*0010*/ 	.byte	0x02, 0x03, 0x00, 0x00, 0x02, 0x06, 0x01, 0x00, 0x04, 0x0b, 0x08, 0x00, 0x00, 0x00, 0x00, 0x00
        /*0020*/ 	.byte	0x00, 0x00, 0x00, 0x00


//--------------------- .nv.info.attn_fwd         --------------------------
	.section	.nv.info.attn_fwd,"",@"SHT_CUDA_INFO"
	.sectionflags	@""
	.align	4


	//----- nvinfo : EIATTR_CUDA_API_VERSION
	.align		4
        /*0000*/ 	.byte	0x04, 0x37
        /*0002*/ 	.short	(.L_8 - .L_7)
.L_7:
        /*0004*/ 	.word	0x00000082


	//----- nvinfo : EIATTR_KPARAM_INFO
	.align		4
.L_8:
        /*0008*/ 	.byte	0x04, 0x17
        /*000a*/ 	.short	(.L_10 - .L_9)
.L_9:
        /*000c*/ 	.word	0x00000000
        /*0010*/ 	.short	0x0019
        /*0012*/ 	.short	0x0080
        /*0014*/ 	.byte	0x00, 0xf4, 0x21, 0x00


	//----- nvinfo : EIATTR_KPARAM_INFO
	.align		4
.L_10:
        /*0018*/ 	.byte	0x04, 0x17
        /*001a*/ 	.short	(.L_12 - .L_11)
.L_11:
        /*001c*/ 	.word	0x00000000
        /*0020*/ 	.short	0x0018
        /*0022*/ 	.short	0x0078
        /*0024*/ 	.byte	0x00, 0xf4, 0x21, 0x00


	//----- nvinfo : EIATTR_KPARAM_INFO
	.align		4
.L_12:
        /*0028*/ 	.byte	0x04, 0x17
        /*002a*/ 	.short	(.L_14 - .L_13)
.L_13:
        /*002c*/ 	.word	0x00000000
        /*0030*/ 	.short	0x0017
        /*0032*/ 	.short	0x0070
        /*0034*/ 	.byte	0x00, 0xf0, 0x11, 0x00


	//----- nvinfo : EIATTR_KPARAM_INFO
	.align		4
.L_14:
        /*0038*/ 	.byte	0x04, 0x17
        /*003a*/ 	.short	(.L_16 - .L_15)
.L_15:
        /*003c*/ 	.word	0x00000000
        /*0040*/ 	.short	0x0016
        /*0042*/ 	.short	0x006c
        /*0044*/ 	.byte	0x00, 0xf0, 0x11, 0x00


	//----- nvinfo : EIATTR_KPARAM_INFO
	.align		4
.L_16:
        /*0048*/ 	.byte	0x04, 0x17
        /*004a*/ 	.short	(.L_18 - .L_17)
.L_17:
        /*004c*/ 	.word	0x00000000
        /*0050*/ 	.short	0x0015
        /*0052*/ 	.short	0x0068
        /*0054*/ 	.byte	0x00, 0xf0, 0x11, 0x00


	//----- nvinfo : EIATTR_KPARAM_INFO
	.align		4
.L_18:
        /*0058*/ 	.byte	0x04, 0x17
        /*005a*/ 	.short	(.L_20 - .L_19)
.L_19:
        /*005c*/ 	.word	0x00000000
        /*0060*/ 	.short	0x0014
        /*0062*/ 	.short	0x0064
        /*0064*/ 	.byte	0x00, 0xf0, 0x11, 0x00


	//----- nvinfo : EIATTR_KPARAM_INFO
	.align		4
.L_20:
        /*0068*/ 	.byte	0x04, 0x17
        /*006a*/ 	.short	(.L_22 - .L_21)
.L_21:
        /*006c*/ 	.word	0x00000000
        /*0070*/ 	.short	0x0013
        /*0072*/ 	.short	0x0060
        /*0074*/ 	.byte	0x00, 0xf0, 0x11, 0x00


	//----- nvinfo : EIATTR_KPARAM_INFO
	.align		4
.L_22:
        /*0078*/ 	.byte	0x04, 0x17
        /*007a*/ 	.short	(.L_24 - .L_23)
.L_23:
        /*007c*/ 	.word	0x00000000
        /*0080*/ 	.short	0x0012
        /*0082*/ 	.short	0x005c
        /*0084*/ 	.byte	0x00, 0xf0, 0x11, 0x00


	//----- nvinfo : EIATTR_KPARAM_INFO
	.align		4
.L_24:
        /*0088*/ 	.byte	0x04, 0x17
        /*008a*/ 	.short	(.L_26 - .L_25)
.L_25:
        /*008c*/ 	.word	0x00000000
        /*0090*/ 	.short	0x0011
        /*0092*/ 	.short	0x0058
        /*0094*/ 	.byte	0x00, 0xf0, 0x11, 0x00


	//----- nvinfo : EIATTR_KPARAM_INFO
	.align		4
.L_26:
        /*0098*/ 	.byte	0x04, 0x17
        /*009a*/ 	.short	(.L_28 - .L_27)
.L_27:
        /*009c*/ 	.word	0x00000000
        /*00a0*/ 	.short	0x0010
        /*00a2*/ 	.short	0x0054
        /*00a4*/ 	.byte	0x00, 0xf0, 0x11, 0x00


	//----- nvinfo : EIATTR_KPARAM_INFO
	.align		4
.L_28:
        /*00a8*/ 	.byte	0x04, 0x17
        /*00aa*/ 	.short	(.L_30 - .L_29)
.L_29:
        /*00ac*/ 	.word	0x00000000
        /*00b0*/ 	.short	0x000f
        /*00b2*/ 	.short	0x0050
        /*00b4*/ 	.byte	0x00, 0xf0, 0x11, 0x00


	//----- nvinfo : EIATTR_KPARAM_INFO
	.align		4
.L_30:
        /*00b8*/ 	.byte	0x04, 0x17
        /*00ba*/ 	.short	(.L_32 - .L_31)
.L_31:
        /*00bc*/ 	.word	0x00000000
        /*00c0*/ 	.short	0x000e
        /*00c2*/ 	.short	0x004c
        /*00c4*/ 	.byte	0x00, 0xf0, 0x11, 0x00


	//----- nvinfo : EIATTR_KPARAM_INFO
	.align		4
.L_32:
        /*00c8*/ 	.byte	0x04, 0x17
        /*00ca*/ 	.short	(.L_34 - .L_33)
.L_33:
        /*00cc*/ 	.word	0x00000000
        /*00d0*/ 	.short	0x000d
        /*00d2*/ 	.short	0x0048
        /*00d4*/ 	.byte	0x00, 0xf0, 0x11, 0x00


	//----- nvinfo : EIATTR_KPARAM_INFO
	.align		4
.L_34:
        /*00d8*/ 	.byte	0x04, 0x17
        /*00da*/ 	.short	(.L_36 - .L_35)
.L_35:
        /*00dc*/ 	.word	0x00000000
        /*00e0*/ 	.short	0x000c
        /*00e2*/ 	.short	0x0044
        /*00e4*/ 	.byte	0x00, 0xf0, 0x11, 0x00


	//----- nvinfo : EIATTR_KPARAM_INFO
	.align		4
.L_36:
        /*00e8*/ 	.byte	0x04, 0x17
        /*00ea*/ 	.short	(.L_38 - .L_37)
.L_37:
        /*00ec*/ 	.word	0x00000000
        /*00f0*/ 	.short	0x000b
        /*00f2*/ 	.short	0x0040
        /*00f4*/ 	.byte	0x00, 0xf0, 0x11, 0x00


	//----- nvinfo : EIATTR_KPARAM_INFO
	.align		4
.L_38:
        /*00f8*/ 	.byte	0x04, 0x17
        /*00fa*/ 	.short	(.L_40 - .L_39)
.L_39:
        /*00fc*/ 	.word	0x00000000
        /*0100*/ 	.short	0x000a
        /*0102*/ 	.short	0x003c
        /*0104*/ 	.byte	0x00, 0xf0, 0x11, 0x00


	//----- nvinfo : EIATTR_KPARAM_INFO
	.align		4
.L_40:
        /*0108*/ 	.byte	0x04, 0x17
        /*010a*/ 	.short	(.L_42 - .L_41)
.L_41:
        /*010c*/ 	.word	0x00000000
        /*0110*/ 	.short	0x0009
        /*0112*/ 	.short	0x0038
        /*0114*/ 	.byte	0x00, 0xf0, 0x11, 0x00


	//----- nvinfo : EIATTR_KPARAM_INFO
	.align		4
.L_42:
        /*0118*/ 	.byte	0x04, 0x17
        /*011a*/ 	.short	(.L_44 - .L_43)
.L_43:
        /*011c*/ 	.word	0x00000000
        /*0120*/ 	.short	0x0008
        /*0122*/ 	.short	0x0034
        /*0124*/ 	.byte	0x00, 0xf0, 0x11, 0x00


	//----- nvinfo : EIATTR_KPARAM_INFO
	.align		4
.L_44:
        /*0128*/ 	.byte	0x04, 0x17
        /*012a*/ 	.short	(.L_46 - .L_45)
.L_45:
        /*012c*/ 	.word	0x00000000
        /*0130*/ 	.short	0x0007
        /*0132*/ 	.short	0x0030
        /*0134*/ 	.byte	0x00, 0xf0, 0x11, 0x00


	//----- nvinfo : EIATTR_KPARAM_INFO
	.align		4
.L_46:
        /*0138*/ 	.byte	0x04, 0x17
        /*013a*/ 	.short	(.L_48 - .L_47)
.L_47:
        /*013c*/ 	.word	0x00000000
        /*0140*/ 	.short	0x0006
        /*0142*/ 	.short	0x002c
        /*0144*/ 	.byte	0x00, 0xf0, 0x11, 0x00


	//----- nvinfo : EIATTR_KPARAM_INFO
	.align		4
.L_48:
        /*0148*/ 	.byte	0x04, 0x17
        /*014a*/ 	.short	(.L_50 - .L_49)
.L_49:
        /*014c*/ 	.word	0x00000000
        /*0150*/ 	.short	0x0005
        /*0152*/ 	.short	0x0028
        /*0154*/ 	.byte	0x00, 0xf0, 0x11, 0x00


	//----- nvinfo : EIATTR_KPARAM_INFO
	.align		4
.L_50:
        /*0158*/ 	.byte	0x04, 0x17
        /*015a*/ 	.short	(.L_52 - .L_51)
.L_51:
        /*015c*/ 	.word	0x00000000
        /*0160*/ 	.short	0x0004
        /*0162*/ 	.short	0x0020
        /*0164*/ 	.byte	0x00, 0xf4, 0x21, 0x00


	//----- nvinfo : EIATTR_KPARAM_INFO
	.align		4
.L_52:
        /*0168*/ 	.byte	0x04, 0x17
        /*016a*/ 	.short	(.L_54 - .L_53)
.L_53:
        /*016c*/ 	.word	0x00000000
        /*0170*/ 	.short	0x0003
        /*0172*/ 	.short	0x0018
        /*0174*/ 	.byte	0x00, 0xf4, 0x21, 0x00


	//----- nvinfo : EIATTR_KPARAM_INFO
	.align		4
.L_54:
        /*0178*/ 	.byte	0x04, 0x17
        /*017a*/ 	.short	(.L_56 - .L_55)
.L_55:
        /*017c*/ 	.word	0x00000000
        /*0180*/ 	.short	0x0002
        /*0182*/ 	.short	0x0010
        /*0184*/ 	.byte	0x00, 0xf4, 0x21, 0x00


	//----- nvinfo : EIATTR_KPARAM_INFO
	.align		4
.L_56:
        /*0188*/ 	.byte	0x04, 0x17
        /*018a*/ 	.short	(.L_58 - .L_57)
.L_57:
        /*018c*/ 	.word	0x00000000
        /*0190*/ 	.short	0x0001
        /*0192*/ 	.short	0x0008
        /*0194*/ 	.byte	0x00, 0xf4, 0x21, 0x00


	//----- nvinfo : EIATTR_KPARAM_INFO
	.align		4
.L_58:
        /*0198*/ 	.byte	0x04, 0x17
        /*019a*/ 	.short	(.L_60 - .L_59)
.L_59:
        /*019c*/ 	.word	0x00000000
        /*01a0*/ 	.short	0x0000
        /*01a2*/ 	.short	0x0000
        /*01a4*/ 	.byte	0x00, 0xf4, 0x21, 0x00


	//----- nvinfo : EIATTR_SPARSE_MMA_MASK
	.align		4
.L_60:
        /*01a8*/ 	.byte	0x03, 0x50
        /*01aa*/ 	.short	0x0000


	//----- nvinfo : EIATTR_MAXREG_COUNT
	.align		4
        /*01ac*/ 	.byte	0x03, 0x1b
        /*01ae*/ 	.short	0x0080


	//----- nvinfo : EIATTR_NUM_BARRIERS
	.align		4
        /*01b0*/ 	.byte	0x02, 0x4c
        /*01b2*/ 	.byte	0x01
	.zero		1


	//----- nvinfo : EIATTR_MERCURY_ISA_VERSION
	.align		4
        /*01b4*/ 	.byte	0x03, 0x5f
        /*01b6*/ 	.short	0x0101


	//----- nvinfo : EIATTR_COOP_GROUP_MASK_REGIDS
	.align		4
        /*01b8*/ 	.byte	0x04, 0x29
        /*01ba*/ 	.short	(.L_62 - .L_61)


	//   ....[0]....
.L_61:
        /*01bc*/ 	.word	0xffffffff


	//   ....[1]....
        /*01c0*/ 	.word	0xffffffff


	//   ....[2]....
        /*01c4*/ 	.word	0xffffffff


	//   ....[3]....
        /*01c8*/ 	.word	0xffffffff


	//   ....[4]....
        /*01cc*/ 	.word	0xffffffff


	//   ....[5]....
        /*01d0*/ 	.word	0xffffffff


	//   ....[6]....
        /*01d4*/ 	.word	0xffffffff


	//   ....[7]....
        /*01d8*/ 	.word	0xffffffff


	//----- nvinfo : EIATTR_COOP_GROUP_INSTR_OFFSETS
	.align		4
.L_62:
        /*01dc*/ 	.byte	0x04, 0x28
        /*01de*/ 	.short	(.L_64 - .L_63)


	//   ....[0]....
.L_63:
        /*01e0*/ 	.word	0x00002510


	//   ....[1]....
        /*01e4*/ 	.word	0x00002620


	//   ....[2]....
        /*01e8*/ 	.word	0x00002630


	//   ....[3]....
        /*01ec*/ 	.word	0x00002650


	//   ....[4]....
        /*01f0*/ 	.word	0x00002dc0


	//   ....[5]....
        /*01f4*/ 	.word	0x00002dd0


	//   ....[6]....
        /*01f8*/ 	.word	0x00002e20


	//   ....[7]....
        /*01fc*/ 	.word	0x00002e30


	//----- nvinfo : EIATTR_EXIT_INSTR_OFFSETS
	.align		4
.L_64:
        /*0200*/ 	.byte	0x04, 0x1c
        /*0202*/ 	.short	(.L_66 - .L_65)


	//   ....[0]....
.L_65:
        /*0204*/ 	.word	0x00005c10


	//   ....[1]....
        /*0208*/ 	.word	0x00005c40


	//----- nvinfo : EIATTR_REQNTID
	.align		4
.L_66:
        /*020c*/ 	.byte	0x04, 0x10
        /*020e*/ 	.short	(.L_68 - .L_67)
.L_67:
        /*0210*/ 	.word	0x00000200
        /*0214*/ 	.word	0x00000001
        /*0218*/ 	.word	0x00000001


	//----- nvinfo : EIATTR_CBANK_PARAM_SIZE
	.align		4
.L_68:
        /*021c*/ 	.byte	0x03, 0x19
        /*021e*/ 	.short	0x0088


	//----- nvinfo : EIATTR_PARAM_CBANK
	.align		4
        /*0220*/ 	.byte	0x04, 0x0a
        /*0222*/ 	.short	(.L_70 - .L_69)
	.align		4
.L_69:
        /*0224*/ 	.word	index@(.nv.constant0.attn_fwd)
        /*0228*/ 	.short	0x0210
        /*022a*/ 	.short	0x0088


	//----- nvinfo : EIATTR_SW_WAR
	.align		4
.L_70:
        /*022c*/ 	.byte	0x04, 0x36
        /*022e*/ 	.short	(.L_72 - .L_71)
.L_71:
        /*0230*/ 	.word	0x00000008
.L_72:


//--------------------- .nv.callgraph             --------------------------
	.section	.nv.callgraph,"",@"SHT_CUDA_CALLGRAPH"
	.align	4
	.sectionentsize	8
	.align		4
        /*0000*/ 	.word	0x00000000
	.align		4
        /*0004*/ 	.word	0xffffffff
	.align		4
        /*0008*/ 	.word	0x00000000
	.align		4
        /*000c*/ 	.word	0xfffffffe
	.align		4
        /*0010*/ 	.word	0x00000000
	.align		4
        /*0014*/ 	.word	0xfffffffd
	.align		4
        /*0018*/ 	.word	0x00000000
	.align		4
        /*001c*/ 	.word	0xfffffffc


//--------------------- .nv.constant4             --------------------------
	.section	.nv.constant4,"a",@progbits
	.align	8
	.align		8
.nv.constant4:
        /*0000*/ 	.dword	_$_str


//--------------------- .text.attn_fwd            --------------------------
	.section	.text.attn_fwd,"ax",@progbits
	.align	128
        .global         attn_fwd
        .type           attn_fwd,@function
        .size           attn_fwd,(.L_x_3 - attn_fwd)
        .other          attn_fwd,@"STO_CUDA_ENTRY STV_DEFAULT"
attn_fwd:
.text.attn_fwd:
[----:B------:R-:W-:Y:S01]  /*0000*/  LDC R1, c[0x0][0x28] ;  /* 0x00000a00ff017b82 */ /* 0x000fe20000000800 */
[----:B------:R-:W0:Y:S07]  /*0010*/  S2R R7, SR_CTAID.X ;  /* 0x0000000000077919 */ /* 0x000e2e0000002500 */
[----:B------:R-:W1:Y:S01]  /*0020*/  S2UR UR7, SR_CTAID.Y ;  /* 0x00000000000779c3 */ /* 0x000e620000002600 */
[----:B------:R-:W-:Y:S01]  /*0030*/  ULDC.64 UR4, c[0x0][0x240] ;  /* 0x0000900000047ab9 */ /* 0x000fe20000000a00 */
[----:B------:R-:W-:Y:S01]  /*0040*/  ULDC.64 UR22, c[0x0][0x208] ;  /* 0x0000820000167ab9 */ /* 0x000fe20000000a00 */
[----:B------:R-:W0:Y:S05]  /*0050*/  S2R R2, SR_TID.X ;  /* 0x0000000000027919 */ /* 0x000e2a0000002100 */
[----:B------:R-:W2:Y:S08]  /*0060*/  LDC R13, c[0x0][0x248] ;  /* 0x00009200ff0d7b82 */ /* 0x000eb00000000800 */
[----:B------:R-:W3:Y:S01]  /*0070*/  LDC.64 R10, c[0x0][0x210] ;  /* 0x00008400ff0a7b82 */ /* 0x000ee20000000a00 */
[----:B-1----:R-:W-:-:S04]  /*0080*/  UIMAD UR4, UR7, UR4, URZ ;  /* 0x00000004070472a4 */ /* 0x002fc8000f8e023f */
[----:B------:R-:W-:Y:S01]  /*0090*/  USHF.L.U32 UR6, UR4, 0x1, URZ ;  /* 0x0000000104067899 */ /* 0x000fe2000800063f */
[----:B0-----:R-:W-:Y:S02]  /*00a0*/  PRMT R0, R2, 0x6540, R7 ;  /* 0x0000654002007816 */ /* 0x001fe40000000007 */
[----:B------:R-:W-:-:S03]  /*00b0*/  SHF.R.U32.HI R6, RZ, 0x8, R2 ;  /* 0x00000008ff067819 */ /* 0x000fc60000011602 */
[----:B------:R-:W-:Y:S01]  /*00c0*/  IMAD R3, R0, UR5, RZ ;  /* 0x0000000500037c24 */ /* 0x000fe2000f8e02ff */
[----:B------:R-:W-:Y:S01]  /*00d0*/  SGXT.U32 R6, R6, 0x1 ;  /* 0x000000010606781a */ /* 0x000fe20000000000 */
[----:B------:R-:W-:Y:S02]  /*00e0*/  UIMAD.WIDE UR4, UR4, 0x2, URZ ;  /* 0x00000002040478a5 */ /* 0x000fe4000f8e023f */
[C---:B------:R-:W-:Y:S02]  /*00f0*/  IMAD.SHL.U32 R5, R3.reuse, 0x2, RZ ;  /* 0x0000000203057824 */ /* 0x040fe400078e00ff */
[----:B--2---:R-:W-:Y:S02]  /*0100*/  IMAD R8, R6, R13, RZ ;  /* 0x0000000d06087224 */ /* 0x004fe400078e02ff */
[----:B------:R-:W-:Y:S01]  /*0110*/  IMAD.HI R4, R3, 0x2, RZ ;  /* 0x0000000203047827 */ /* 0x000fe200078e02ff */
[----:B---3--:R-:W-:-:S03]  /*0120*/  IADD3 R5, P0, P1, R5, UR6, R10 ;  /* 0x0000000605057c10 */ /* 0x008fc6000f91e00a */
[C---:B------:R-:W-:Y:S01]  /*0130*/  IMAD R12, R13.reuse, 0x2, R8 ;  /* 0x000000020d0c7824 */ /* 0x040fe200078e0208 */
[----:B------:R-:W-:Y:S02]  /*0140*/  IADD3.X R3, R4, UR5, R11, P0, P1 ;  /* 0x0000000504037c10 */ /* 0x000fe400087e240b */
[-C--:B------:R-:W-:Y:S01]  /*0150*/  LEA R10, P0, R8, R5.reuse, 0x1 ;  /* 0x00000005080a7211 */ /* 0x080fe200078008ff */
[C---:B------:R-:W-:Y:S01]  /*0160*/  IMAD R18, R13.reuse, 0x2, R12 ;  /* 0x000000020d127824 */ /* 0x040fe200078e020c */
[----:B------:R-:W-:Y:S02]  /*0170*/  LEA R14, P1, R12, R5, 0x1 ;  /* 0x000000050c0e7211 */ /* 0x000fe400078208ff */
[-C--:B------:R-:W-:Y:S02]  /*0180*/  LEA.HI.X.SX32 R11, R8, R3.reuse, 0x1, P0 ;  /* 0x00000003080b7211 */ /* 0x080fe400000f0eff */
[----:B------:R-:W-:Y:S01]  /*0190*/  LEA.HI.X.SX32 R15, R12, R3, 0x1, P1 ;  /* 0x000000030c0f7211 */ /* 0x000fe200008f0eff */
[C---:B------:R-:W-:Y:S01]  /*01a0*/  IMAD R12, R13.reuse, 0x2, R18 ;  /* 0x000000020d0c7824 */ /* 0x040fe200078e0212 */
[C---:B------:R-:W-:Y:S01]  /*01b0*/  LEA R16, P0, R18.reuse, R5, 0x1 ;  /* 0x0000000512107211 */ /* 0x040fe200078008ff */
[----:B------:R-:W2:Y:S02]  /*01c0*/  LDG.E.U16 R4, desc[UR22][R10.64] ;  /* 0x000000160a047981 */ /* 0x000ea4000c1e1500 */
[C---:B------:R-:W-:Y:S01]  /*01d0*/  IMAD R22, R13.reuse, 0x2, R12 ;  /* 0x000000020d167824 */ /* 0x040fe200078e020c */
[----:B------:R-:W-:Y:S01]  /*01e0*/  LEA.HI.X.SX32 R17, R18, R3, 0x1, P0 ;  /* 0x0000000312117211 */ /* 0x000fe200000f0eff */
[----:B------:R0:W3:Y:S01]  /*01f0*/  LDG.E.U16 R8, desc[UR22][R14.64] ;  /* 0x000000160e087981 */ /* 0x0000e2000c1e1500 */
[-C--:B------:R-:W-:Y:S01]  /*0200*/  LEA R18, P0, R12, R5.reuse, 0x1 ;  /* 0x000000050c127211 */ /* 0x080fe200078008ff */
[C---:B------:R-:W-:Y:S01]  /*0210*/  IMAD R24, R13.reuse, 0x2, R22 ;  /* 0x000000020d187824 */ /* 0x040fe200078e0216 */
[----:B------:R-:W-:Y:S01]  /*0220*/  LEA R20, P1, R22, R5, 0x1 ;  /* 0x0000000516147211 */ /* 0x000fe200078208ff */
[----:B------:R1:W4:Y:S01]  /*0230*/  LDG.E.U16 R9, desc[UR22][R16.64] ;  /* 0x0000001610097981 */ /* 0x000322000c1e1500 */
[-C--:B------:R-:W-:Y:S01]  /*0240*/  LEA.HI.X.SX32 R19, R12, R3.reuse, 0x1, P0 ;  /* 0x000000030c137211 */ /* 0x080fe200000f0eff */
[----:B------:R-:W-:Y:S01]  /*0250*/  IMAD R12, R13, 0x2, R24 ;  /* 0x000000020d0c7824 */ /* 0x000fe200078e0218 */
[----:B------:R-:W-:-:S02]  /*0260*/  LEA.HI.X.SX32 R21, R22, R3, 0x1, P1 ;  /* 0x0000000316157211 */ /* 0x000fc400008f0eff */
[C---:B------:R-:W-:Y:S01]  /*0270*/  LEA R22, P0, R24.reuse, R5, 0x1 ;  /* 0x0000000518167211 */ /* 0x040fe200078008ff */
[C---:B0-----:R-:W-:Y:S01]  /*0280*/  IMAD R14, R13.reuse, 0x2, R12 ;  /* 0x000000020d0e7824 */ /* 0x041fe200078e020c */
[----:B------:R0:W5:Y:S02]  /*0290*/  LDG.E.U16 R10, desc[UR22][R18.64] ;  /* 0x00000016120a7981 */ /* 0x000164000c1e1500 */
[----:B------:R-:W-:Y:S01]  /*02a0*/  LEA.HI.X.SX32 R23, R24, R3, 0x1, P0 ;  /* 0x0000000318177211 */ /* 0x000fe200000f0eff */
[C---:B------:R-:W-:Y:S01]  /*02b0*/  IMAD R30, R13.reuse, 0x2, R14 ;  /* 0x000000020d1e7824 */ /* 0x040fe200078e020e */
[C---:B------:R-:W-:Y:S01]  /*02c0*/  LEA R24, P0, R12.reuse, R5, 0x1 ;  /* 0x000000050c187211 */ /* 0x040fe200078008ff */
[----:B------:R0:W3:Y:S02]  /*02d0*/  LDG.E.U16 R11, desc[UR22][R20.64] ;  /* 0x00000016140b7981 */ /* 0x0000e4000c1e1500 */
[----:B-1----:R-:W-:Y:S01]  /*02e0*/  IMAD R16, R13, 0x2, R30 ;  /* 0x000000020d107824 */ /* 0x002fe200078e021e */
[----:B------:R-:W-:-:S02]  /*02f0*/  LEA.HI.X.SX32 R25, R12, R3, 0x1, P0 ;  /* 0x000000030c197211 */ /* 0x000fc400000f0eff */
[-C--:B------:R-:W-:Y:S02]  /*0300*/  LEA R26, P0, R14, R5.reuse, 0x1 ;  /* 0x000000050e1a7211 */ /* 0x080fe400078008ff */
[----:B------:R-:W-:Y:S01]  /*0310*/  LEA R28, P1, R30, R5, 0x1 ;  /* 0x000000051e1c7211 */ /* 0x000fe200078208ff */
[C---:B0-----:R-:W-:Y:S01]  /*0320*/  IMAD R18, R13.reuse, 0x2, R16 ;  /* 0x000000020d127824 */ /* 0x041fe200078e0210 */
[-C--:B------:R-:W-:Y:S01]  /*0330*/  LEA.HI.X.SX32 R27, R14, R3.reuse, 0x1, P0 ;  /* 0x000000030e1b7211 */ /* 0x080fe200000f0eff */
[----:B------:R0:W4:Y:S01]  /*0340*/  LDG.E.U16 R12, desc[UR22][R22.64] ;  /* 0x00000016160c7981 */ /* 0x000122000c1e1500 */
[----:B------:R-:W-:Y:S02]  /*0350*/  LEA.HI.X.SX32 R29, R30, R3, 0x1, P1 ;  /* 0x000000031e1d7211 */ /* 0x000fe400008f0eff */
[C---:B------:R-:W-:Y:S01]  /*0360*/  LEA R30, P0, R16.reuse, R5, 0x1 ;  /* 0x00000005101e7211 */ /* 0x040fe200078008ff */
[C---:B------:R-:W-:Y:S01]  /*0370*/  IMAD R20, R13.reuse, 0x2, R18 ;  /* 0x000000020d147824 */ /* 0x040fe200078e0212 */
[----:B------:R1:W5:Y:S02]  /*0380*/  LDG.E.U16 R14, desc[UR22][R24.64] ;  /* 0x00000016180e7981 */ /* 0x000364000c1e1500 */
[----:B------:R-:W-:Y:S01]  /*0390*/  LEA.HI.X.SX32 R31, R16, R3, 0x1, P0 ;  /* 0x00000003101f7211 */ /* 0x000fe200000f0eff */
[----:B------:R-:W-:Y:S01]  /*03a0*/  IMAD R34, R13, 0x2, R20 ;  /* 0x000000020d227824 */ /* 0x000fe200078e0214 */
[----:B------:R1:W5:Y:S01]  /*03b0*/  LDG.E.U16 R15, desc[UR22][R26.64] ;  /* 0x000000161a0f7981 */ /* 0x000362000c1e1500 */
[----:B0-----:R-:W-:-:S02]  /*03c0*/  LEA R22, P0, R18, R5, 0x1 ;  /* 0x0000000512167211 */ /* 0x001fc400078008ff */
[C---:B------:R-:W-:Y:S01]  /*03d0*/  IMAD R36, R13.reuse, 0x2, R34 ;  /* 0x000000020d247824 */ /* 0x040fe200078e0222 */
[----:B------:R0:W4:Y:S01]  /*03e0*/  LDG.E.U16 R16, desc[UR22][R28.64] ;  /* 0x000000161c107981 */ /* 0x000122000c1e1500 */
[----:B------:R-:W-:Y:S02]  /*03f0*/  LEA.HI.X.SX32 R23, R18, R3, 0x1, P0 ;  /* 0x0000000312177211 */ /* 0x000fe400000f0eff */
[-C--:B-1----:R-:W-:Y:S01]  /*0400*/  LEA R24, P0, R20, R5.reuse, 0x1 ;  /* 0x0000000514187211 */ /* 0x082fe200078008ff */
[----:B------:R1:W5:Y:S01]  /*0410*/  LDG.E.U16 R17, desc[UR22][R30.64] ;  /* 0x000000161e117981 */ /* 0x000362000c1e1500 */
[----:B------:R-:W-:Y:S02]  /*0420*/  LEA R32, P1, R34, R5, 0x1 ;  /* 0x0000000522207211 */ /* 0x000fe400078208ff */
[-C--:B------:R-:W-:Y:S01]  /*0430*/  LEA.HI.X.SX32 R25, R20, R3.reuse, 0x1, P0 ;  /* 0x0000000314197211 */ /* 0x080fe200000f0eff */
[----:B------:R-:W5:Y:S01]  /*0440*/  LDG.E.U16 R18, desc[UR22][R22.64] ;  /* 0x0000001616127981 */ /* 0x000f62000c1e1500 */
[----:B------:R-:W-:Y:S01]  /*0450*/  LEA.HI.X.SX32 R33, R34, R3, 0x1, P1 ;  /* 0x0000000322217211 */ /* 0x000fe200008f0eff */
[C---:B------:R-:W-:Y:S01]  /*0460*/  IMAD R34, R13.reuse, 0x2, R36 ;  /* 0x000000020d227824 */ /* 0x040fe200078e0224 */
[C---:B------:R-:W-:Y:S01]  /*0470*/  LEA R26, P0, R36.reuse, R5, 0x1 ;  /* 0x00000005241a7211 */ /* 0x040fe200078008ff */
[----:B------:R-:W5:Y:S03]  /*0480*/  LDG.E.U16 R19, desc[UR22][R24.64] ;  /* 0x0000001618137981 */ /* 0x000f66000c1e1500 */
[----:B------:R-:W-:Y:S01]  /*0490*/  LEA.HI.X.SX32 R27, R36, R3, 0x1, P0 ;  /* 0x00000003241b7211 */ /* 0x000fe200000f0eff */
[C---:B------:R-:W-:Y:S01]  /*04a0*/  IMAD R36, R13.reuse, 0x2, R34 ;  /* 0x000000020d247824 */ /* 0x040fe200078e0222 */
[C---:B0-----:R-:W-:Y:S01]  /*04b0*/  LEA R28, P0, R34.reuse, R5, 0x1 ;  /* 0x00000005221c7211 */ /* 0x041fe200078008ff */
[----:B------:R-:W5:Y:S02]  /*04c0*/  LDG.E.U16 R20, desc[UR22][R32.64] ;  /* 0x0000001620147981 */ /* 0x000f64000c1e1500 */
[C---:B------:R-:W-:Y:S01]  /*04d0*/  IMAD R38, R13.reuse, 0x2, R36 ;  /* 0x000000020d267824 */ /* 0x040fe200078e0224 */
[----:B------:R-:W-:Y:S01]  /*04e0*/  LEA.HI.X.SX32 R29, R34, R3, 0x1, P0 ;  /* 0x00000003221d7211 */ /* 0x000fe200000f0eff */
[----:B------:R0:W5:Y:S02]  /*04f0*/  LDG.E.U16 R21, desc[UR22][R26.64] ;  /* 0x000000161a157981 */ /* 0x000164000c1e1500 */
[C---:B------:R-:W-:Y:S01]  /*0500*/  IMAD R40, R13.reuse, 0x2, R38 ;  /* 0x000000020d287824 */ /* 0x040fe200078e0226 */
[C---:B------:R-:W-:Y:S01]  /*0510*/  LEA R34, P1, R38.reuse, R5, 0x1 ;  /* 0x0000000526227211 */ /* 0x040fe200078208ff */
[----:B------:R0:W5:Y:S03]  /*0520*/  LDG.E.U16 R22, desc[UR22][R28.64] ;  /* 0x000000161c167981 */ /* 0x000166000c1e1500 */
[----:B------:R-:W-:Y:S01]  /*0530*/  LEA.HI.X.SX32 R35, R38, R3, 0x1, P1 ;  /* 0x0000000326237211 */ /* 0x000fe200008f0eff */
[----:B------:R-:W-:Y:S01]  /*0540*/  IMAD R38, R13, 0x2, R40 ;  /* 0x000000020d267824 */ /* 0x000fe200078e0228 */
[----:B-1----:R-:W-:-:S03]  /*0550*/  LEA R30, P0, R36, R5, 0x1 ;  /* 0x00000005241e7211 */ /* 0x002fc600078008ff */
[C---:B0-----:R-:W-:Y:S01]  /*0560*/  IMAD R26, R13.reuse, 0x2, R38 ;  /* 0x000000020d1a7824 */ /* 0x041fe200078e0226 */
[----:B------:R-:W-:Y:S01]  /*0570*/  LEA.HI.X.SX32 R31, R36, R3, 0x1, P0 ;  /* 0x00000003241f7211 */ /* 0x000fe200000f0eff */
[----:B------:R-:W5:Y:S02]  /*0580*/  LDG.E.U16 R24, desc[UR22][R34.64] ;  /* 0x0000001622187981 */ /* 0x000f64000c1e1500 */
[C---:B------:R-:W-:Y:S01]  /*0590*/  IMAD R42, R13.reuse, 0x2, R26 ;  /* 0x000000020d2a7824 */ /* 0x040fe200078e021a */
[C---:B------:R-:W-:Y:S01]  /*05a0*/  LEA R36, P0, R40.reuse, R5, 0x1 ;  /* 0x0000000528247211 */ /* 0x040fe200078008ff */
[----:B------:R0:W5:Y:S02]  /*05b0*/  LDG.E.U16 R23, desc[UR22][R30.64] ;  /* 0x000000161e177981 */ /* 0x000164000c1e1500 */
[C---:B------:R-:W-:Y:S01]  /*05c0*/  IMAD R28, R13.reuse, 0x2, R42 ;  /* 0x000000020d1c7824 */ /* 0x040fe200078e022a */
[----:B------:R-:W-:Y:S02]  /*05d0*/  LEA.HI.X.SX32 R37, R40, R3, 0x1, P0 ;  /* 0x0000000328257211 */ /* 0x000fe400000f0eff */
[----:B------:R-:W-:Y:S01]  /*05e0*/  LEA R32, P0, R38, R5, 0x1 ;  /* 0x0000000526207211 */ /* 0x000fe200078008ff */
[----:B0-----:R-:W-:-:S03]  /*05f0*/  IMAD R30, R13, 0x2, R28 ;  /* 0x000000020d1e7824 */ /* 0x001fc600078e021c */
[----:B------:R-:W-:Y:S01]  /*0600*/  LEA.HI.X.SX32 R33, R38, R3, 0x1, P0 ;  /* 0x0000000326217211 */ /* 0x000fe200000f0eff */
[----:B------:R-:W5:Y:S01]  /*0610*/  LDG.E.U16 R25, desc[UR22][R36.64] ;  /* 0x0000001624197981 */ /* 0x000f62000c1e1500 */
[----:B------:R-:W-:Y:S01]  /*0620*/  IMAD R46, R13, 0x2, R30 ;  /* 0x000000020d2e7824 */ /* 0x000fe200078e021e */
[----:B------:R-:W-:-:S03]  /*0630*/  LEA R38, P0, R26, R5, 0x1 ;  /* 0x000000051a267211 */ /* 0x000fc600078008ff */
[C---:B------:R-:W-:Y:S01]  /*0640*/  IMAD R48, R13.reuse, 0x2, R46 ;  /* 0x000000020d307824 */ /* 0x040fe200078e022e */
[----:B------:R-:W-:Y:S02]  /*0650*/  LEA.HI.X.SX32 R39, R26, R3, 0x1, P0 ;  /* 0x000000031a277211 */ /* 0x000fe400000f0eff */
[----:B------:R0:W5:Y:S01]  /*0660*/  LDG.E.U16 R26, desc[UR22][R32.64] ;  /* 0x00000016201a7981 */ /* 0x000162000c1e1500 */
[-C--:B------:R-:W-:Y:S02]  /*0670*/  LEA R34, P0, R28, R5.reuse, 0x1 ;  /* 0x000000051c227211 */ /* 0x080fe400078008ff */
[----:B------:R-:W-:Y:S01]  /*0680*/  LEA R40, P1, R42, R5, 0x1 ;  /* 0x000000052a287211 */ /* 0x000fe200078208ff */
[----:B------:R1:W5:Y:S01]  /*0690*/  LDG.E.U16 R27, desc[UR22][R38.64] ;  /* 0x00000016261b7981 */ /* 0x000362000c1e1500 */
[----:B0-----:R-:W-:Y:S01]  /*06a0*/  IMAD R32, R13, 0x2, R48 ;  /* 0x000000020d207824 */ /* 0x001fe200078e0230 */
[----:B------:R-:W-:-:S03]  /*06b0*/  LEA.HI.X.SX32 R35, R28, R3, 0x1, P0 ;  /* 0x000000031c237211 */ /* 0x000fc600000f0eff */
[C---:B------:R-:W-:Y:S01]  /*06c0*/  IMAD R50, R13.reuse, 0x2, R32 ;  /* 0x000000020d327824 */ /* 0x040fe200078e0220 */
[----:B------:R-:W-:Y:S01]  /*06d0*/  LEA R36, P0, R30, R5, 0x1 ;  /* 0x000000051e247211 */ /* 0x000fe200078008ff */
[----:B------:R-:W5:Y:S02]  /*06e0*/  LDG.E.U16 R29, desc[UR22][R34.64] ;  /* 0x00000016221d7981 */ /* 0x000f64000c1e1500 */
[C---:B------:R-:W-:Y:S01]  /*06f0*/  IMAD R52, R13.reuse, 0x2, R50 ;  /* 0x000000020d347824 */ /* 0x040fe200078e0232 */
[-C--:B------:R-:W-:Y:S02]  /*0700*/  LEA.HI.X.SX32 R41, R42, R3.reuse, 0x1, P1 ;  /* 0x000000032a297211 */ /* 0x080fe400008f0eff */
[----:B------:R-:W-:Y:S01]  /*0710*/  LEA.HI.X.SX32 R37, R30, R3, 0x1, P0 ;  /* 0x000000031e257211 */ /* 0x000fe200000f0eff */
[C---:B------:R-:W-:Y:S01]  /*0720*/  IMAD R54, R13.reuse, 0x2, R52 ;  /* 0x000000020d367824 */ /* 0x040fe200078e0234 */
[C---:B------:R-:W-:Y:S01]  /*0730*/  LEA R42, P0, R46.reuse, R5, 0x1 ;  /* 0x000000052e2a7211 */ /* 0x040fe200078008ff */
[----:B------:R0:W5:Y:S02]  /*0740*/  LDG.E.U16 R28, desc[UR22][R40.64] ;  /* 0x00000016281c7981 */ /* 0x000164000c1e1500 */
[C---:B------:R-:W-:Y:S01]  /*0750*/  IMAD R56, R13.reuse, 0x2, R54 ;  /* 0x000000020d387824 */ /* 0x040fe200078e0236 */
[----:B------:R-:W-:Y:S01]  /*0760*/  LEA.HI.X.SX32 R43, R46, R3, 0x1, P0 ;  /* 0x000000032e2b7211 */ /* 0x000fe200000f0eff */
[----:B------:R-:W5:Y:S01]  /*0770*/  LDG.E.U16 R30, desc[UR22][R36.64] ;  /* 0x00000016241e7981 */ /* 0x000f62000c1e1500 */
[-C--:B-1----:R-:W-:Y:S01]  /*0780*/  LEA R38, P0, R32, R5.reuse, 0x1 ;  /* 0x0000000520267211 */ /* 0x082fe200078008ff */
[----:B------:R-:W-:Y:S01]  /*0790*/  IMAD R58, R13, 0x2, R56 ;  /* 0x000000020d3a7824 */ /* 0x000fe200078e0238 */
[----:B------:R-:W-:Y:S01]  /*07a0*/  LEA R44, P1, R48, R5, 0x1 ;  /* 0x00000005302c7211 */ /* 0x000fe200078208ff */
[----:B------:R1:W5:Y:S01]  /*07b0*/  LDG.E.U16 R31, desc[UR22][R42.64] ;  /* 0x000000162a1f7981 */ /* 0x000362000c1e1500 */
[----:B------:R-:W-:-:S02]  /*07c0*/  LEA.HI.X.SX32 R39, R32, R3, 0x1, P0 ;  /* 0x0000000320277211 */ /* 0x000fc400000f0eff */
[----:B0-----:R-:W-:Y:S01]  /*07d0*/  LEA R40, P0, R50, R5, 0x1 ;  /* 0x0000000532287211 */ /* 0x001fe200078008ff */
[C---:B------:R-:W-:Y:S01]  /*07e0*/  IMAD R60, R13.reuse, 0x2, R58 ;  /* 0x000000020d3c7824 */ /* 0x040fe200078e023a */
[-C--:B------:R-:W-:Y:S01]  /*07f0*/  LEA.HI.X.SX32 R45, R48, R3.reuse, 0x1, P1 ;  /* 0x00000003302d7211 */ /* 0x080fe200008f0eff */
[----:B------:R-:W5:Y:S01]  /*0800*/  LDG.E.U16 R33, desc[UR22][R38.64] ;  /* 0x0000001626217981 */ /* 0x000f62000c1e1500 */
[----:B------:R-:W-:Y:S01]  /*0810*/  LEA.HI.X.SX32 R41, R50, R3, 0x1, P0 ;  /* 0x0000000332297211 */ /* 0x000fe200000f0eff */
[C---:B------:R-:W-:Y:S01]  /*0820*/  IMAD R62, R13.reuse, 0x2, R60 ;  /* 0x000000020d3e7824 */ /* 0x040fe200078e023c */
[-C--:B------:R-:W-:Y:S01]  /*0830*/  LEA R46, P0, R52, R5.reuse, 0x1 ;  /* 0x00000005342e7211 */ /* 0x080fe200078008ff */
[----:B------:R0:W5:Y:S01]  /*0840*/  LDG.E.U16 R32, desc[UR22][R44.64] ;  /* 0x000000162c207981 */ /* 0x000162000c1e1500 */
[----:B------:R-:W-:Y:S02]  /*0850*/  LEA R48, P1, R54, R5, 0x1 ;  /* 0x0000000536307211 */ /* 0x000fe400078208ff */
[----:B------:R-:W-:Y:S01]  /*0860*/  LEA.HI.X.SX32 R47, R52, R3, 0x1, P0 ;  /* 0x00000003342f7211 */ /* 0x000fe200000f0eff */
[C---:B------:R-:W-:Y:S01]  /*0870*/  IMAD R52, R13.reuse, 0x2, R62 ;  /* 0x000000020d347824 */ /* 0x040fe200078e023e */
[----:B-1----:R-:W-:Y:S01]  /*0880*/  LEA R42, P0, R56, R5, 0x1 ;  /* 0x00000005382a7211 */ /* 0x002fe200078008ff */
[----:B------:R-:W5:Y:S01]  /*0890*/  LDG.E.U16 R34, desc[UR22][R40.64] ;  /* 0x0000001628227981 */ /* 0x000f62000c1e1500 */
[-C--:B------:R-:W-:Y:S01]  /*08a0*/  LEA.HI.X.SX32 R49, R54, R3.reuse, 0x1, P1 ;  /* 0x0000000336317211 */ /* 0x080fe200008f0eff */
[C---:B------:R-:W-:Y:S01]  /*08b0*/  IMAD R54, R13.reuse, 0x2, R52 ;  /* 0x000000020d367824 */ /* 0x040fe200078e0234 */
[----:B------:R-:W-:Y:S01]  /*08c0*/  LEA.HI.X.SX32 R43, R56, R3, 0x1, P0 ;  /* 0x00000003382b7211 */ /* 0x000fe200000f0eff */
[----:B------:R-:W5:Y:S01]  /*08d0*/  LDG.E.U16 R35, desc[UR22][R46.64] ;  /* 0x000000162e237981 */ /* 0x000f62000c1e1500 */
[----:B0-----:R-:W-:Y:S01]  /*08e0*/  LEA R44, P0, R58, R5, 0x1 ;  /* 0x000000053a2c7211 */ /* 0x001fe200078008ff */
[----:B------:R-:W-:-:S02]  /*08f0*/  IMAD R56, R13, 0x2, R54 ;  /* 0x000000020d387824 */ /* 0x000fc400078e0236 */
[----:B------:R0:W5:Y:S01]  /*0900*/  LDG.E.U16 R36, desc[UR22][R48.64] ;  /* 0x0000001630247981 */ /* 0x000162000c1e1500 */
[----:B------:R-:W-:Y:S01]  /*0910*/  LEA.HI.X.SX32 R45, R58, R3, 0x1, P0 ;  /* 0x000000033a2d7211 */ /* 0x000fe200000f0eff */
[C---:B------:R-:W-:Y:S01]  /*0920*/  IMAD R58, R13.reuse, 0x2, R56 ;  /* 0x000000020d3a7824 */ /* 0x040fe200078e0238 */
[C---:B------:R-:W-:Y:S01]  /*0930*/  LEA R50, P0, R60.reuse, R5, 0x1 ;  /* 0x000000053c327211 */ /* 0x040fe200078008ff */
[----:B------:R-:W5:Y:S02]  /*0940*/  LDG.E.U16 R37, desc[UR22][R42.64] ;  /* 0x000000162a257981 */ /* 0x000f64000c1e1500 */
[C---:B------:R-:W-:Y:S01]  /*0950*/  IMAD R64, R13.reuse, 0x2, R58 ;  /* 0x000000020d407824 */ /* 0x040fe200078e023a */
[----:B------:R-:W-:Y:S01]  /*0960*/  LEA.HI.X.SX32 R51, R60, R3, 0x1, P0 ;  /* 0x000000033c337211 */ /* 0x000fe200000f0eff */
[----:B------:R1:W5:Y:S02]  /*0970*/  LDG.E.U16 R38, desc[UR22][R44.64] ;  /* 0x000000162c267981 */ /* 0x000364000c1e1500 */
[C---:B------:R-:W-:Y:S01]  /*0980*/  IMAD R60, R13.reuse, 0x2, R64 ;  /* 0x000000020d3c7824 */ /* 0x040fe200078e0240 */
[----:B0-----:R-:W-:Y:S01]  /*0990*/  LEA R48, P0, R52, R5, 0x1 ;  /* 0x0000000534307211 */ /* 0x001fe200078008ff */
[----:B------:R0:W5:Y:S02]  /*09a0*/  LDG.E.U16 R39, desc[UR22][R50.64] ;  /* 0x0000001632277981 */ /* 0x000164000c1e1500 */
[----:B------:R-:W-:-:S04]  /*09b0*/  IMAD R66, R13, 0x2, R60 ;  /* 0x000000020d427824 */ /* 0x000fc800078e023c */
[----:B------:R-:W-:-:S04]  /*09c0*/  IMAD R68, R13, 0x2, R66 ;  /* 0x000000020d447824 */ /* 0x000fc800078e0242 */
[----:B------:R-:W-:-:S04]  /*09d0*/  IMAD R70, R13, 0x2, R68 ;  /* 0x000000020d467824 */ /* 0x000fc800078e0244 */
[C---:B------:R-:W-:Y:S01]  /*09e0*/  IMAD R72, R13.reuse, 0x2, R70 ;  /* 0x000000020d487824 */ /* 0x040fe200078e0246 */
[----:B------:R-:W-:Y:S02]  /*09f0*/  LEA.HI.X.SX32 R49, R52, R3, 0x1, P0 ;  /* 0x0000000334317211 */ /* 0x000fe400000f0eff */
[-C--:B------:R-:W-:Y:S01]  /*0a00*/  LEA R52, P0, R54, R5.reuse, 0x1 ;  /* 0x0000000536347211 */ /* 0x080fe200078008ff */
[C---:B------:R-:W-:Y:S01]  /*0a10*/  IMAD R74, R13.reuse, 0x2, R72 ;  /* 0x000000020d4a7824 */ /* 0x040fe200078e0248 */
[----:B------:R-:W-:Y:S01]  /*0a20*/  LEA R46, P1, R62, R5, 0x1 ;  /* 0x000000053e2e7211 */ /* 0x000fe200078208ff */
[----:B------:R-:W5:Y:S01]  /*0a30*/  LDG.E.U16 R41, desc[UR22][R48.64] ;  /* 0x0000001630297981 */ /* 0x000f62000c1e1500 */
[----:B------:R-:W-:Y:S01]  /*0a40*/  LEA.HI.X.SX32 R53, R54, R3, 0x1, P0 ;  /* 0x0000000336357211 */ /* 0x000fe200000f0eff */
[----:B------:R-:W-:Y:S01]  /*0a50*/  IMAD R76, R13, 0x2, R74 ;  /* 0x000000020d4c7824 */ /* 0x000fe200078e024a */
[----:B-1----:R-:W-:-:S03]  /*0a60*/  LEA R44, P0, R56, R5, 0x1 ;  /* 0x00000005382c7211 */ /* 0x002fc600078008ff */
[C---:B------:R-:W-:Y:S01]  /*0a70*/  IMAD R78, R13.reuse, 0x2, R76 ;  /* 0x000000020d4e7824 */ /* 0x040fe200078e024c */
[----:B------:R-:W-:Y:S01]  /*0a80*/  LEA.HI.X.SX32 R45, R56, R3, 0x1, P0 ;  /* 0x00000003382d7211 */ /* 0x000fe200000f0eff */
[----:B------:R1:W5:Y:S01]  /*0a90*/  LDG.E.U16 R42, desc[UR22][R52.64] ;  /* 0x00000016342a7981 */ /* 0x000362000c1e1500 */
        /* <DEDUP_REMOVED lines=8> */
[----:B------:R-:W-:Y:S01]  /*0b20*/  LEA R64, P0, R60, R5, 0x1 ;  /* 0x000000053c407211 */ /* 0x000fe200078008ff */
[----:B------:R-:W-:Y:S01]  /*0b30*/  IMAD R82, R13, 0x2, R62 ;  /* 0x000000020d527824 */ /* 0x000fe200078e023e */
[-C--:B------:R-:W-:Y:S01]  /*0b40*/  LEA.HI.X.SX32 R55, R58, R3.reuse, 0x1, P1 ;  /* 0x000000033a377211 */ /* 0x080fe200008f0eff */
[----:B------:R-:W5:Y:S01]  /*0b50*/  LDG.E.U16 R57, desc[UR22][R50.64] ;  /* 0x0000001632397981 */ /* 0x000f62000c1e1500 */
[----:B------:R-:W-:-:S02]  /*0b60*/  LEA.HI.X.SX32 R65, R60, R3, 0x1, P0 ;  /* 0x000000033c417211 */ /* 0x000fc400000f0eff */
[C---:B-1----:R-:W-:Y:S01]  /*0b70*/  LEA R52, P0, R66.reuse, R5, 0x1 ;  /* 0x0000000542347211 */ /* 0x042fe200078008ff */
[C---:B------:R-:W-:Y:S01]  /*0b80*/  IMAD R84, R13.reuse, 0x2, R82 ;  /* 0x000000020d547824 */ /* 0x040fe200078e0252 */
[----:B------:R1:W5:Y:S02]  /*0b90*/  LDG.E.U16 R56, desc[UR22][R54.64] ;  /* 0x0000001636387981 */ /* 0x000364000c1e1500 */
[----:B------:R-:W-:Y:S01]  /*0ba0*/  LEA.HI.X.SX32 R53, R66, R3, 0x1, P0 ;  /* 0x0000000342357211 */ /* 0x000fe200000f0eff */
[C---:B------:R-:W-:Y:S01]  /*0bb0*/  IMAD R86, R13.reuse, 0x2, R84 ;  /* 0x000000020d567824 */ /* 0x040fe200078e0254 */
[-C--:B0-----:R-:W-:Y:S01]  /*0bc0*/  LEA R46, P1, R68, R5.reuse, 0x1 ;  /* 0x00000005442e7211 */ /* 0x081fe200078208ff */
[----:B------:R-:W5:Y:S01]  /*0bd0*/  LDG.E.U16 R58, desc[UR22][R64.64] ;  /* 0x00000016403a7981 */ /* 0x000f62000c1e1500 */
[C---:B-1----:R-:W-:Y:S01]  /*0be0*/  LEA R54, P0, R70.reuse, R5, 0x1 ;  /* 0x0000000546367211 */ /* 0x042fe200078008ff */
[----:B------:R-:W-:Y:S02]  /*0bf0*/  IMAD R66, R13, 0x2, R86 ;  /* 0x000000020d427824 */ /* 0x000fe400078e0256 */
[----:B------:R0:W5:Y:S01]  /*0c00*/  LDG.E.U16 R59, desc[UR22][R52.64] ;  /* 0x00000016343b7981 */ /* 0x000162000c1e1500 */
[----:B------:R-:W-:-:S02]  /*0c10*/  LEA.HI.X.SX32 R55, R70, R3, 0x1, P0 ;  /* 0x0000000346377211 */ /* 0x000fc400000f0eff */
[----:B------:R-:W-:Y:S02]  /*0c20*/  LEA R48, P0, R72, R5, 0x1 ;  /* 0x0000000548307211 */ /* 0x000fe400078008ff */
[-C--:B------:R-:W-:Y:S01]  /*0c30*/  LEA.HI.X.SX32 R47, R68, R3.reuse, 0x1, P1 ;  /* 0x00000003442f7211 */ /* 0x080fe200008f0eff */
[----:B------:R-:W5:Y:S01]  /*0c40*/  LDG.E.U16 R61, desc[UR22][R54.64] ;  /* 0x00000016363d7981 */ /* 0x000f62000c1e1500 */
[----:B------:R-:W-:Y:S01]  /*0c50*/  LEA.HI.X.SX32 R49, R72, R3, 0x1, P0 ;  /* 0x0000000348317211 */ /* 0x000fe200000f0eff */
[C---:B------:R-:W-:Y:S01]  /*0c60*/  IMAD R72, R13.reuse, 0x2, R66 ;  /* 0x000000020d487824 */ /* 0x040fe200078e0242 */
[C---:B------:R-:W-:Y:S01]  /*0c70*/  LEA R50, P0, R74.reuse, R5, 0x1 ;  /* 0x000000054a327211 */ /* 0x040fe200078008ff */
[----:B------:R1:W5:Y:S02]  /*0c80*/  LDG.E.U16 R60, desc[UR22][R46.64] ;  /* 0x000000162e3c7981 */ /* 0x000364000c1e1500 */
[C---:B------:R-:W-:Y:S01]  /*0c90*/  IMAD R88, R13.reuse, 0x2, R72 ;  /* 0x000000020d587824 */ /* 0x040fe200078e0248 */
[----:B------:R-:W-:Y:S01]  /*0ca0*/  LEA.HI.X.SX32 R51, R74, R3, 0x1, P0 ;  /* 0x000000034a337211 */ /* 0x000fe200000f0eff */
[----:B------:R1:W5:Y:S02]  /*0cb0*/  LDG.E.U16 R64, desc[UR22][R48.64] ;  /* 0x0000001630407981 */ /* 0x000364000c1e1500 */
[C---:B------:R-:W-:Y:S01]  /*0cc0*/  IMAD R74, R13.reuse, 0x2, R88 ;  /* 0x000000020d4a7824 */ /* 0x040fe200078e0258 */
[-C--:B------:R-:W-:Y:S01]  /*0cd0*/  LEA R44, P1, R76, R5.reuse, 0x1 ;  /* 0x000000054c2c7211 */ /* 0x080fe200078208ff */
[----:B------:R-:W5:Y:S01]  /*0ce0*/  LDG.E.U16 R65, desc[UR22][R50.64] ;  /* 0x0000001632417981 */ /* 0x000f62000c1e1500 */
[----:B0-----:R-:W-:Y:S01]  /*0cf0*/  LEA R52, P0, R78, R5, 0x1 ;  /* 0x000000054e347211 */ /* 0x001fe200078008ff */
[----:B------:R-:W-:Y:S01]  /*0d00*/  IMAD R68, R13, 0x2, R74 ;  /* 0x000000020d447824 */ /* 0x000fe200078e024a */
[----:B------:R-:W-:-:S02]  /*0d10*/  LEA.HI.X.SX32 R45, R76, R3, 0x1, P1 ;  /* 0x000000034c2d7211 */ /* 0x000fc400008f0eff */
[----:B------:R-:W-:Y:S01]  /*0d20*/  LEA.HI.X.SX32 R53, R78, R3, 0x1, P0 ;  /* 0x000000034e357211 */ /* 0x000fe200000f0eff */
[C---:B------:R-:W-:Y:S01]  /*0d30*/  IMAD R76, R13.reuse, 0x2, R68 ;  /* 0x000000020d4c7824 */ /* 0x040fe200078e0244 */
[C---:B-1----:R-:W-:Y:S01]  /*0d40*/  LEA R46, P0, R80.reuse, R5, 0x1 ;  /* 0x00000005502e7211 */ /* 0x042fe200078008ff */
[----:B------:R0:W5:Y:S02]  /*0d50*/  LDG.E.U16 R67, desc[UR22][R44.64] ;  /* 0x000000162c437981 */ /* 0x000164000c1e1500 */
[C---:B------:R-:W-:Y:S01]  /*0d60*/  IMAD R78, R13.reuse, 0x2, R76 ;  /* 0x000000020d4e7824 */ /* 0x040fe200078e024c */
[----:B------:R-:W-:Y:S01]  /*0d70*/  LEA.HI.X.SX32 R47, R80, R3, 0x1, P0 ;  /* 0x00000003502f7211 */ /* 0x000fe200000f0eff */
[----:B------:R1:W5:Y:S01]  /*0d80*/  LDG.E.U16 R69, desc[UR22][R52.64] ;  /* 0x0000001634457981 */ /* 0x000362000c1e1500 */
[-C--:B------:R-:W-:Y:S01]  /*0d90*/  LEA R54, P0, R82, R5.reuse, 0x1 ;  /* 0x0000000552367211 */ /* 0x080fe200078008ff */
[C---:B------:R-:W-:Y:S01]  /*0da0*/  IMAD R80, R13.reuse, 0x2, R78 ;  /* 0x000000020d507824 */ /* 0x040fe200078e024e */
[----:B------:R-:W-:Y:S01]  /*0db0*/  LEA R48, P1, R72, R5, 0x1 ;  /* 0x0000000548307211 */ /* 0x000fe200078208ff */
[----:B------:R1:W5:Y:S01]  /*0dc0*/  LDG.E.U16 R70, desc[UR22][R46.64] ;  /* 0x000000162e467981 */ /* 0x000362000c1e1500 */
[-C--:B------:R-:W-:Y:S01]  /*0dd0*/  LEA.HI.X.SX32 R55, R82, R3.reuse, 0x1, P0 ;  /* 0x0000000352377211 */ /* 0x080fe200000f0eff */
[----:B------:R-:W-:Y:S01]  /*0de0*/  IMAD R82, R13, 0x2, R80 ;  /* 0x000000020d527824 */ /* 0x000fe200078e0250 */
[----:B------:R-:W-:-:S02]  /*0df0*/  LEA.HI.X.SX32 R49, R72, R3, 0x1, P1 ;  /* 0x0000000348317211 */ /* 0x000fc400008f0eff */
[C---:B0-----:R-:W-:Y:S01]  /*0e00*/  LEA R44, P0, R76.reuse, R5, 0x1 ;  /* 0x000000054c2c7211 */ /* 0x041fe200078008ff */
[C---:B------:R-:W-:Y:S01]  /*0e10*/  IMAD R72, R13.reuse, 0x2, R82 ;  /* 0x000000020d487824 */ /* 0x040fe200078e0252 */
[----:B------:R0:W5:Y:S02]  /*0e20*/  LDG.E.U16 R71, desc[UR22][R54.64] ;  /* 0x0000001636477981 */ /* 0x000164000c1e1500 */
[----:B------:R-:W-:Y:S02]  /*0e30*/  LEA.HI.X.SX32 R45, R76, R3, 0x1, P0 ;  /* 0x000000034c2d7211 */ /* 0x000fe400000f0eff */
[-C--:B------:R-:W-:Y:S01]  /*0e40*/  LEA R50, P1, R72, R5.reuse, 0x1 ;  /* 0x0000000548327211 */ /* 0x080fe200078208ff */
[----:B------:R0:W5:Y:S01]  /*0e50*/  LDG.E.U16 R75, desc[UR22][R48.64] ;  /* 0x00000016304b7981 */ /* 0x000162000c1e1500 */
[----:B-1----:R-:W-:Y:S02]  /*0e60*/  LEA R52, P0, R84, R5, 0x1 ;  /* 0x0000000554347211 */ /* 0x002fe400078008ff */
[-C--:B------:R-:W-:Y:S01]  /*0e70*/  LEA.HI.X.SX32 R51, R72, R3.reuse, 0x1, P1 ;  /* 0x0000000348337211 */ /* 0x080fe200008f0eff */
[----:B------:R-:W-:Y:S01]  /*0e80*/  IMAD R72, R13, 0x2, R72 ;  /* 0x000000020d487824 */ /* 0x000fe200078e0248 */
[----:B------:R-:W-:Y:S01]  /*0e90*/  LEA.HI.X.SX32 R53, R84, R3, 0x1, P0 ;  /* 0x0000000354357211 */ /* 0x000fe200000f0eff */
[----:B------:R1:W5:Y:S01]  /*0ea0*/  LDG.E.U16 R79, desc[UR22][R44.64] ;  /* 0x000000162c4f7981 */ /* 0x000362000c1e1500 */
[----:B------:R-:W-:-:S02]  /*0eb0*/  LEA R46, P1, R88, R5, 0x1 ;  /* 0x00000005582e7211 */ /* 0x000fc400078208ff */
[----:B0-----:R-:W-:Y:S01]  /*0ec0*/  LEA R54, P0, R78, R5, 0x1 ;  /* 0x000000054e367211 */ /* 0x001fe200078008ff */
[----:B------:R0:W5:Y:S01]  /*0ed0*/  LDG.E.U16 R81, desc[UR22][R50.64] ;  /* 0x0000001632517981 */ /* 0x000162000c1e1500 */
[-C--:B------:R-:W-:Y:S02]  /*0ee0*/  LEA.HI.X.SX32 R47, R88, R3.reuse, 0x1, P1 ;  /* 0x00000003582f7211 */ /* 0x080fe400008f0eff */
[----:B------:R-:W-:Y:S01]  /*0ef0*/  LEA.HI.X.SX32 R55, R78, R3, 0x1, P0 ;  /* 0x000000034e377211 */ /* 0x000fe200000f0eff */
[----:B------:R2:W5:Y:S01]  /*0f00*/  LDG.E.U16 R73, desc[UR22][R52.64] ;  /* 0x0000001634497981 */ /* 0x000562000c1e1500 */
[-C--:B------:R-:W-:Y:S02]  /*0f10*/  LEA R48, P1, R72, R5.reuse, 0x1 ;  /* 0x0000000548307211 */ /* 0x080fe400078208ff */
[----:B-1----:R-:W-:Y:S01]  /*0f20*/  LEA R44, P0, R86, R5, 0x1 ;  /* 0x00000005562c7211 */ /* 0x002fe200078008ff */
[----:B------:R1:W5:Y:S01]  /*0f30*/  LDG.E.U16 R76, desc[UR22][R46.64] ;  /* 0x000000162e4c7981 */ /* 0x000362000c1e1500 */
[-C--:B------:R-:W-:Y:S01]  /*0f40*/  LEA.HI.X.SX32 R49, R72, R3.reuse, 0x1, P1 ;  /* 0x0000000348317211 */ /* 0x080fe200008f0eff */
[----:B------:R-:W-:Y:S01]  /*0f50*/  IMAD R72, R13, 0x2, R72 ;  /* 0x000000020d487824 */ /* 0x000fe200078e0248 */
[----:B------:R-:W-:Y:S01]  /*0f60*/  LEA.HI.X.SX32 R45, R86, R3, 0x1, P0 ;  /* 0x00000003562d7211 */ /* 0x000fe200000f0eff */
[----:B------:R1:W5:Y:S01]  /*0f70*/  LDG.E.U16 R78, desc[UR22][R54.64] ;  /* 0x00000016364e7981 */ /* 0x000362000c1e1500 */
[----:B0-----:R-:W-:-:S02]  /*0f80*/  LEA R50, P1, R74, R5, 0x1 ;  /* 0x000000054a327211 */ /* 0x001fc400078208ff */
[----:B--2---:R-:W-:Y:S01]  /*0f90*/  LEA R52, P0, R80, R5, 0x1 ;  /* 0x0000000550347211 */ /* 0x004fe200078008ff */
[----:B------:R0:W2:Y:S01]  /*0fa0*/  LDG.E.U16 R83, desc[UR22][R48.64] ;  /* 0x0000001630537981 */ /* 0x0000a2000c1e1500 */
[-C--:B------:R-:W-:Y:S02]  /*0fb0*/  LEA.HI.X.SX32 R51, R74, R3.reuse, 0x1, P1 ;  /* 0x000000034a337211 */ /* 0x080fe400008f0eff */
[----:B------:R-:W-:Y:S01]  /*0fc0*/  LEA.HI.X.SX32 R53, R80, R3, 0x1, P0 ;  /* 0x0000000350357211 */ /* 0x000fe200000f0eff */
[----:B------:R0:W2:Y:S01]  /*0fd0*/  LDG.E.U16 R74, desc[UR22][R44.64] ;  /* 0x000000162c4a7981 */ /* 0x0000a2000c1e1500 */
[-C--:B-1----:R-:W-:Y:S02]  /*0fe0*/  LEA R46, P1, R72, R5.reuse, 0x1 ;  /* 0x00000005482e7211 */ /* 0x082fe400078208ff */
[----:B------:R-:W-:Y:S01]  /*0ff0*/  LEA R54, P0, R62, R5, 0x1 ;  /* 0x000000053e367211 */ /* 0x000fe200078008ff */
[----:B------:R1:W2:Y:S01]  /*1000*/  LDG.E.U16 R77, desc[UR22][R50.64] ;  /* 0x00000016324d7981 */ /* 0x0002a2000c1e1500 */
[-C--:B------:R-:W-:Y:S01]  /*1010*/  LEA.HI.X.SX32 R47, R72, R3.reuse, 0x1, P1 ;  /* 0x00000003482f7211 */ /* 0x080fe200008f0eff */
[----:B------:R-:W-:Y:S01]  /*1020*/  IMAD R72, R13, 0x2, R72 ;  /* 0x000000020d487824 */ /* 0x000fe200078e0248 */
[----:B------:R-:W-:Y:S01]  /*1030*/  LEA.HI.X.SX32 R55, R62, R3, 0x1, P0 ;  /* 0x000000033e377211 */ /* 0x000fe200000f0eff */
[----:B------:R-:W2:Y:S01]  /*1040*/  LDG.E.U16 R52, desc[UR22][R52.64] ;  /* 0x0000001634347981 */ /* 0x000ea2000c1e1500 */
[----:B0-----:R-:W-:-:S02]  /*1050*/  LEA R48, P0, R66, R5, 0x1 ;  /* 0x0000000542307211 */ /* 0x001fc400078008ff */
[----:B------:R-:W-:Y:S01]  /*1060*/  LEA R44, P1, R68, R5, 0x1 ;  /* 0x00000005442c7211 */ /* 0x000fe200078208ff */
[----:B------:R-:W2:Y:S01]  /*1070*/  LDG.E.U16 R46, desc[UR22][R46.64] ;  /* 0x000000162e2e7981 */ /* 0x000ea2000c1e1500 */
[-C--:B------:R-:W-:Y:S02]  /*1080*/  LEA.HI.X.SX32 R49, R66, R3.reuse, 0x1, P0 ;  /* 0x0000000342317211 */ /* 0x080fe400000f0eff */
[----:B------:R-:W-:Y:S01]  /*1090*/  LEA.HI.X.SX32 R45, R68, R3, 0x1, P1 ;  /* 0x00000003442d7211 */ /* 0x000fe200008f0eff */
[----:B------:R-:W2:Y:S01]  /*10a0*/  LDG.E.U16 R54, desc[UR22][R54.64] ;  /* 0x0000001636367981 */ /* 0x000ea2000c1e1500 */
[-C--:B-1----:R-:W-:Y:S02]  /*10b0*/  LEA R50, P0, R82, R5.reuse, 0x1 ;  /* 0x0000000552327211 */ /* 0x082fe400078008ff */
[----:B------:R-:W-:Y:S01]  /*10c0*/  LEA R62, P1, R72, R5, 0x1 ;  /* 0x00000005483e7211 */ /* 0x000fe200078208ff */
[----:B------:R-:W2:Y:S01]  /*10d0*/  LDG.E.U16 R48, desc[UR22][R48.64] ;  /* 0x0000001630307981 */ /* 0x000ea2000c1e1500 */
[----:B------:R-:W-:-:S02]  /*10e0*/  LEA.HI.X.SX32 R51, R82, R3, 0x1, P0 ;  /* 0x0000000352337211 */ /* 0x000fc400000f0eff */
[----:B------:R-:W-:Y:S01]  /*10f0*/  LEA.HI.X.SX32 R63, R72, R3, 0x1, P1 ;  /* 0x00000003483f7211 */ /* 0x000fe200008f0eff */
[----:B------:R-:W2:Y:S04]  /*1100*/  LDG.E.U16 R44, desc[UR22][R44.64] ;  /* 0x000000162c2c7981 */ /* 0x000ea8000c1e1500 */
[----:B------:R-:W2:Y:S04]  /*1110*/  LDG.E.U16 R50, desc[UR22][R50.64] ;  /* 0x0000001632327981 */ /* 0x000ea8000c1e1500 */
[----:B------:R-:W2:Y:S01]  /*1120*/  LDG.E.U16 R62, desc[UR22][R62.64] ;  /* 0x000000163e3e7981 */ /* 0x000ea2000c1e1500 */
[----:B------:R-:W0:Y:S01]  /*1130*/  S2UR UR4, SR_CgaCtaId ;  /* 0x00000000000479c3 */ /* 0x000e220000008800 */
[C---:B------:R-:W-:Y:S01]  /*1140*/  IMAD.SHL.U32 R88, R2.reuse, 0x2, RZ ;  /* 0x0000000202587824 */ /* 0x040fe200078e00ff */
[----:B------:R-:W-:Y:S01]  /*1150*/  SHF.R.S32.HI R3, RZ, 0x8, R2 ;  /* 0x00000008ff037819 */ /* 0x000fe20000011402 */
[----:B------:R-:W-:Y:S01]  /*1160*/  IMAD.SHL.U32 R5, R2, 0x100, RZ ;  /* 0x0000010002057824 */ /* 0x000fe200078e00ff */
[----:B------:R-:W-:Y:S01]  /*1170*/  UMOV UR20, 0x400 ;  /* 0x0000040000147882 */ /* 0x000fe20000000000 */
[----:B------:R-:W-:Y:S01]  /*1180*/  IMAD.SHL.U32 R7, R7, 0x100, RZ ;  /* 0x0000010007077824 */ /* 0x000fe200078e00ff */
[----:B------:R-:W-:-:S02]  /*1190*/  SGXT R3, R3, 0x1 ;  /* 0x000000010303781a */ /* 0x000fc40000000200 */
[----:B------:R-:W-:Y:S01]  /*11a0*/  LOP3.LUT R66, R5, 0xc07e, R88, 0xc8, !PT ;  /* 0x0000c07e05427812 */ /* 0x000fe200078ec858 */
[----:B------:R-:W-:-:S03]  /*11b0*/  VIADD R116, R7, 0x100 ;  /* 0x0000010007747836 */ /* 0x000fc60000000000 */
[----:B------:R-:W-:Y:S02]  /*11c0*/  LOP3.LUT R3, R66, 0x90, R3, 0x78, !PT ;  /* 0x0000009042037812 */ /* 0x000fe400078e7803 */
[----:B------:R-:W-:Y:S01]  /*11d0*/  ISETP.GE.AND P0, PT, R116, 0x1, PT ;  /* 0x000000017400780c */ /* 0x000fe20003f06270 */
[----:B0-----:R-:W-:Y:S01]  /*11e0*/  ULEA UR20, UR4, UR20, 0x18 ;  /* 0x0000001404147291 */ /* 0x001fe2000f8ec03f */
[----:B------:R-:W-:-:S08]  /*11f0*/  LOP3.LUT R5, R3, 0x40, RZ, 0x3c, !PT ;  /* 0x0000004003057812 */ /* 0x000fd000078e3cff */
[----:B------:R0:W-:Y:S04]  /*1200*/  STS.U16 [R3+UR20], R4 ;  /* 0x0000000403007988 */ /* 0x0001e80008000414 */
[----:B---3--:R-:W-:Y:S01]  /*1210*/  STS.U16 [R3+UR20+0x400], R11 ;  /* 0x0004000b03007988 */ /* 0x008fe20008000414 */
[----:B0-----:R-:W-:-:S03]  /*1220*/  LOP3.LUT R4, R3, 0x20, RZ, 0x3c, !PT ;  /* 0x0000002003047812 */ /* 0x001fc600078e3cff */
[----:B----4-:R-:W-:Y:S04]  /*1230*/  STS.U16 [R3+UR20+0x800], R16 ;  /* 0x0008001003007988 */ /* 0x010fe80008000414 */
[----:B-----5:R-:W-:Y:S04]  /*1240*/  STS.U16 [R3+UR20+0xc00], R20 ;  /* 0x000c001403007988 */ /* 0x020fe80008000414 */
[----:B------:R-:W-:Y:S01]  /*1250*/  STS.U16 [R3+UR20+0x1000], R24 ;  /* 0x0010001803007988 */ /* 0x000fe20008000414 */
[----:B------:R-:W-:Y:S01]  /*1260*/  IMAD.MOV.U32 R96, RZ, RZ, 0x3f800000 ;  /* 0x3f800000ff607424 */ /* 0x000fe200078e00ff */
[----:B------:R-:W-:-:S02]  /*1270*/  CS2R R84, SRZ ;  /* 0x0000000000547805 */ /* 0x000fc4000001ff00 */
[----:B------:R-:W-:Y:S01]  /*1280*/  CS2R R86, SRZ ;  /* 0x0000000000567805 */ /* 0x000fe2000001ff00 */
[----:B------:R-:W-:Y:S04]  /*1290*/  STS.U16 [R3+UR20+0x1400], R28 ;  /* 0x0014001c03007988 */ /* 0x000fe80008000414 */
        /* <DEDUP_REMOVED lines=10> */
[----:B------:R0:W-:Y:S04]  /*1340*/  STS.U16 [R4+UR20+0x100], R8 ;  /* 0x0001000804007988 */ /* 0x0001e80008000414 */
[----:B------:R-:W-:Y:S01]  /*1350*/  STS.U16 [R4+UR20+0x500], R12 ;  /* 0x0005000c04007988 */ /* 0x000fe20008000414 */
[----:B0-----:R-:W-:-:S03]  /*1360*/  LOP3.LUT R8, R3, 0x60, RZ, 0x3c, !PT ;  /* 0x0000006003087812 */ /* 0x001fc600078e3cff */
        /* <DEDUP_REMOVED lines=13> */
[----:B--2---:R0:W-:Y:S04]  /*1440*/  STS.U16 [R4+UR20+0x3d00], R83 ;  /* 0x003d005304007988 */ /* 0x0041e80008000414 */
        /* <DEDUP_REMOVED lines=15> */
[----:B------:R1:W-:Y:S01]  /*1540*/  STS.U16 [R5+UR20+0x3e00], R46 ;  /* 0x003e002e05007988 */ /* 0x0003e20008000414 */
[----:B0-----:R-:W-:-:S03]  /*1550*/  IMAD.MOV.U32 R4, RZ, RZ, -0x800000 ;  /* 0xff800000ff047424 */ /* 0x001fc600078e00ff */
[----:B------:R-:W-:Y:S01]  /*1560*/  STS.U16 [R8+UR20+0x300], R10 ;  /* 0x0003000a08007988 */ /* 0x000fe20008000414 */
[----:B------:R-:W-:-:S03]  /*1570*/  IMAD.MOV.U32 R3, RZ, RZ, -0x800000 ;  /* 0xff800000ff037424 */ /* 0x000fc600078e00ff */
[----:B------:R-:W-:Y:S01]  /*1580*/  STS.U16 [R8+UR20+0x700], R15 ;  /* 0x0007000f08007988 */ /* 0x000fe20008000414 */
[----:B------:R-:W-:-:S03]  /*1590*/  CS2R R24, SRZ ;  /* 0x0000000000187805 */ /* 0x000fc6000001ff00 */
[----:B------:R-:W-:Y:S01]  /*15a0*/  STS.U16 [R8+UR20+0xb00], R19 ;  /* 0x000b001308007988 */ /* 0x000fe20008000414 */
[----:B-1----:R-:W-:-:S03]  /*15b0*/  IMAD.MOV.U32 R5, RZ, RZ, 0x3f800000 ;  /* 0x3f800000ff057424 */ /* 0x002fc600078e00ff */
[----:B------:R-:W-:Y:S01]  /*15c0*/  STS.U16 [R8+UR20+0xf00], R23 ;  /* 0x000f001708007988 */ /* 0x000fe20008000414 */
[----:B------:R-:W-:-:S03]  /*15d0*/  CS2R R28, SRZ ;  /* 0x00000000001c7805 */ /* 0x000fc6000001ff00 */
[----:B------:R0:W-:Y:S01]  /*15e0*/  STS.U16 [R8+UR20+0x1300], R27 ;  /* 0x0013001b08007988 */ /* 0x0001e20008000414 */
[----:B------:R-:W-:-:S03]  /*15f0*/  CS2R R32, SRZ ;  /* 0x0000000000207805 */ /* 0x000fc6000001ff00 */
[----:B------:R1:W-:Y:S01]  /*1600*/  STS.U16 [R8+UR20+0x1700], R31 ;  /* 0x0017001f08007988 */ /* 0x0003e20008000414 */
[----:B------:R-:W-:-:S03]  /*1610*/  CS2R R36, SRZ ;  /* 0x0000000000247805 */ /* 0x000fc6000001ff00 */
[----:B------:R2:W-:Y:S01]  /*1620*/  STS.U16 [R8+UR20+0x1b00], R35 ;  /* 0x001b002308007988 */ /* 0x0005e20008000414 */
[----:B------:R-:W-:-:S03]  /*1630*/  CS2R R40, SRZ ;  /* 0x0000000000287805 */ /* 0x000fc6000001ff00 */
[----:B------:R3:W-:Y:S01]  /*1640*/  STS.U16 [R8+UR20+0x1f00], R39 ;  /* 0x001f002708007988 */ /* 0x0007e20008000414 */
[----:B0-----:R-:W-:-:S03]  /*1650*/  CS2R R26, SRZ ;  /* 0x00000000001a7805 */ /* 0x001fc6000001ff00 */
[----:B------:R0:W-:Y:S01]  /*1660*/  STS.U16 [R8+UR20+0x2300], R43 ;  /* 0x0023002b08007988 */ /* 0x0001e20008000414 */
[----:B-1----:R-:W-:-:S03]  /*1670*/  CS2R R30, SRZ ;  /* 0x00000000001e7805 */ /* 0x002fc6000001ff00 */
[----:B------:R-:W-:Y:S01]  /*1680*/  STS.U16 [R8+UR20+0x2700], R59 ;  /* 0x0027003b08007988 */ /* 0x000fe20008000414 */
[----:B--2---:R-:W-:-:S03]  /*1690*/  CS2R R34, SRZ ;  /* 0x0000000000227805 */ /* 0x004fc6000001ff00 */
[----:B------:R-:W-:Y:S01]  /*16a0*/  STS.U16 [R8+UR20+0x2b00], R65 ;  /* 0x002b004108007988 */ /* 0x000fe20008000414 */
[----:B---3--:R-:W-:-:S03]  /*16b0*/  CS2R R38, SRZ ;  /* 0x0000000000267805 */ /* 0x008fc6000001ff00 */
[----:B------:R1:W-:Y:S01]  /*16c0*/  STS.U16 [R8+UR20+0x2f00], R54 ;  /* 0x002f003608007988 */ /* 0x0003e20008000414 */
[----:B0-----:R-:W-:-:S03]  /*16d0*/  CS2R R42, SRZ ;  /* 0x00000000002a7805 */ /* 0x001fc6000001ff00 */
[----:B------:R0:W-:Y:S01]  /*16e0*/  STS.U16 [R8+UR20+0x3300], R48 ;  /* 0x0033003008007988 */ /* 0x0001e20008000414 */
[----:B------:R-:W-:-:S03]  /*16f0*/  CS2R R46, SRZ ;  /* 0x00000000002e7805 */ /* 0x000fc6000001ff00 */
[----:B------:R2:W-:Y:S01]  /*1700*/  STS.U16 [R8+UR20+0x3700], R44 ;  /* 0x0037002c08007988 */ /* 0x0005e20008000414 */
[----:B------:R-:W-:-:S03]  /*1710*/  CS2R R52, SRZ ;  /* 0x0000000000347805 */ /* 0x000fc6000001ff00 */
[----:B------:R3:W-:Y:S01]  /*1720*/  STS.U16 [R8+UR20+0x3b00], R50 ;  /* 0x003b003208007988 */ /* 0x0007e20008000414 */
[----:B-1----:R-:W-:-:S03]  /*1730*/  CS2R R54, SRZ ;  /* 0x0000000000367805 */ /* 0x002fc6000001ff00 */
[----:B------:R1:W-:Y:S01]  /*1740*/  STS.U16 [R8+UR20+0x3f00], R62 ;  /* 0x003f003e08007988 */ /* 0x0003e20008000414 */
[----:B0-----:R-:W-:Y:S02]  /*1750*/  CS2R R48, SRZ ;  /* 0x0000000000307805 */ /* 0x001fe4000001ff00 */
[----:B--2---:R-:W-:Y:S02]  /*1760*/  CS2R R44, SRZ ;  /* 0x00000000002c7805 */ /* 0x004fe4000001ff00 */
[----:B------:R-:W-:Y:S02]  /*1770*/  CS2R R56, SRZ ;  /* 0x0000000000387805 */ /* 0x000fe4000001ff00 */
[----:B------:R-:W-:Y:S02]  /*1780*/  CS2R R58, SRZ ;  /* 0x00000000003a7805 */ /* 0x000fe4000001ff00 */
[----:B------:R-:W-:Y:S02]  /*1790*/  CS2R R60, SRZ ;  /* 0x00000000003c7805 */ /* 0x000fe4000001ff00 */
[----:B---3--:R-:W-:-:S02]  /*17a0*/  CS2R R50, SRZ ;  /* 0x0000000000327805 */ /* 0x008fc4000001ff00 */
[----:B------:R-:W-:Y:S02]  /*17b0*/  CS2R R64, SRZ ;  /* 0x0000000000407805 */ /* 0x000fe4000001ff00 */
[----:B------:R-:W-:Y:S02]  /*17c0*/  CS2R R66, SRZ ;  /* 0x0000000000427805 */ /* 0x000fe4000001ff00 */
[----:B------:R-:W-:Y:S02]  /*17d0*/  CS2R R68, SRZ ;  /* 0x0000000000447805 */ /* 0x000fe4000001ff00 */
[----:B-1----:R-:W-:Y:S02]  /*17e0*/  CS2R R62, SRZ ;  /* 0x00000000003e7805 */ /* 0x002fe4000001ff00 */
[----:B------:R-:W-:Y:S02]  /*17f0*/  CS2R R70, SRZ ;  /* 0x0000000000467805 */ /* 0x000fe4000001ff00 */
[----:B------:R-:W-:-:S02]  /*1800*/  CS2R R72, SRZ ;  /* 0x0000000000487805 */ /* 0x000fc4000001ff00 */
[----:B------:R-:W-:Y:S02]  /*1810*/  CS2R R74, SRZ ;  /* 0x00000000004a7805 */ /* 0x000fe4000001ff00 */
[----:B------:R-:W-:Y:S02]  /*1820*/  CS2R R76, SRZ ;  /* 0x00000000004c7805 */ /* 0x000fe4000001ff00 */
[----:B------:R-:W-:Y:S02]  /*1830*/  CS2R R78, SRZ ;  /* 0x00000000004e7805 */ /* 0x000fe4000001ff00 */
[----:B------:R-:W-:Y:S02]  /*1840*/  CS2R R80, SRZ ;  /* 0x0000000000507805 */ /* 0x000fe4000001ff00 */
[----:B------:R-:W-:Y:S01]  /*1850*/  CS2R R82, SRZ ;  /* 0x0000000000527805 */ /* 0x000fe2000001ff00 */
[----:B------:R-:W-:Y:S06]  /*1860*/  @!P0 BRA `(.L_x_0) ;  /* 0x0000001400b08947 */ /* 0x000fec0003800000 */
[----:B------:R-:W0:Y:S01]  /*1870*/  LDC.64 R98, c[0x0][0x250] ;  /* 0x00009400ff627b82 */ /* 0x000e220000000a00 */
[--C-:B------:R-:W-:Y:S01]  /*1880*/  SHF.R.U32.HI R9, RZ, 0x2, R2.reuse ;  /* 0x00000002ff097819 */ /* 0x100fe20000011602 */
[----:B------:R-:W-:Y:S01]  /*1890*/  ULDC UR4, c[0x0][0x258] ;  /* 0x0000960000047ab9 */ /* 0x000fe20000000800 */
[----:B------:R-:W-:Y:S01]  /*18a0*/  LOP3.LUT R3, R2, 0x180, RZ, 0xc0, !PT ;  /* 0x0000018002037812 */ /* 0x000fe200078ec0ff */
[----:B------:R-:W-:Y:S01]  /*18b0*/  ULDC.64 UR8, c[0x0][0x220] ;  /* 0x0000880000087ab9 */ /* 0x000fe20000000a00 */
[----:B------:R-:W-:Y:S01]  /*18c0*/  LOP3.LUT R5, R88, 0x7e, RZ, 0xc0, !PT ;  /* 0x0000007e58057812 */ /* 0x000fe200078ec0ff */
[----:B------:R-:W-:Y:S01]  /*18d0*/  UIADD3 UR6, UR20, 0x10000, URZ ;  /* 0x0001000014067890 */ /* 0x000fe2000fffe03f */
[--C-:B------:R-:W-:Y:S01]  /*18e0*/  SHF.R.U32.HI R4, RZ, 0x1, R2.reuse ;  /* 0x00000001ff047819 */ /* 0x100fe20000011602 */
[----:B------:R-:W1:Y:S01]  /*18f0*/  LDC.64 R96, c[0x0][0x260] ;  /* 0x00009800ff607b82 */ /* 0x000e620000000a00 */
[----:B------:R-:W-:Y:S01]  /*1900*/  SGXT.U32 R9, R9, 0x3 ;  /* 0x000000030909781a */ /* 0x000fe20000000000 */
[----:B------:R-:W-:Y:S01]  /*1910*/  USHF.R.U32.HI UR6, URZ, 0x4, UR6 ;  /* 0x000000043f067899 */ /* 0x000fe20008011606 */
[----:B------:R-:W-:Y:S01]  /*1920*/  SHF.R.U32.HI R3, RZ, 0x3, R3 ;  /* 0x00000003ff037819 */ /* 0x000fe20000011603 */
[----:B------:R-:W-:Y:S01]  /*1930*/  IMAD.MOV.U32 R115, RZ, RZ, -0x800000 ;  /* 0xff800000ff737424 */ /* 0x000fe200078e00ff */
[----:B------:R-:W-:Y:S01]  /*1940*/  LOP3.LUT R8, R5, 0x180, R2, 0xf8, !PT ;  /* 0x0000018005087812 */ /* 0x000fe200078ef802 */
[----:B------:R-:W-:Y:S01]  /*1950*/  USGXT.U32 UR18, UR6, 0xe ;  /* 0x0000000e0612789a */ /* 0x000fe20008000000 */
[----:B------:R-:W-:Y:S01]  /*1960*/  LOP3.LUT R4, R9, 0xf0, R4, 0xf8, !PT ;  /* 0x000000f009047812 */ /* 0x000fe200078ef804 */
[----:B------:R-:W2:Y:S01]  /*1970*/  LDC R12, c[0x0][0x268] ;  /* 0x00009a00ff0c7b82 */ /* 0x000ea20000000800 */
[----:B------:R-:W-:Y:S01]  /*1980*/  LOP3.LUT R9, R8, R3, RZ, 0x3c, !PT ;  /* 0x0000000308097212 */ /* 0x000fe200078e3cff */
[----:B------:R-:W-:Y:S01]  /*1990*/  UIADD3 UR10, UP0, UR18, 0x2, URZ ;  /* 0x00000002120a7890 */ /* 0x000fe2000ff1e03f */
[C---:B------:R-:W-:Y:S01]  /*19a0*/  LOP3.LUT R3, R2.reuse, 0x7f, RZ, 0xc0, !PT ;  /* 0x0000007f02037812 */ /* 0x040fe200078ec0ff */
[----:B------:R-:W-:Y:S01]  /*19b0*/  IMAD.MOV.U32 R111, RZ, RZ, RZ ;  /* 0x000000ffff6f7224 */ /* 0x000fe200078e00ff */
[----:B------:R-:W-:Y:S01]  /*19c0*/  LOP3.LUT R8, R2, 0x40, RZ, 0xc0, !PT ;  /* 0x0000004002087812 */ /* 0x000fe200078ec0ff */
[----:B------:R-:W-:Y:S01]  /*19d0*/  IMAD.MOV.U32 R109, RZ, RZ, RZ ;  /* 0x000000ffff6d7224 */ /* 0x000fe200078e00ff */
[--C-:B------:R-:W-:Y:S01]  /*19e0*/  SHF.R.U32.HI R10, RZ, 0x5, R2.reuse ;  /* 0x00000005ff0a7819 */ /* 0x100fe20000011602 */
[----:B------:R-:W-:Y:S01]  /*19f0*/  IMAD R5, R3, UR4, RZ ;  /* 0x0000000403057c24 */ /* 0x000fe2000f8e02ff */
[----:B------:R-:W-:Y:S01]  /*1a00*/  ULDC.64 UR4, c[0x0][0x218] ;  /* 0x0000860000047ab9 */ /* 0x000fe20000000a00 */
[----:B0-----:R-:W-:Y:S01]  /*1a10*/  IMAD R3, R98, UR7, RZ ;  /* 0x0000000762037c24 */ /* 0x001fe2000f8e02ff */
[----:B------:R-:W-:Y:S01]  /*1a20*/  LOP3.LUT R98, R4, R7, RZ, 0xfc, !PT ;  /* 0x0000000704627212 */ /* 0x000fe200078efcff */
[----:B------:R-:W-:Y:S01]  /*1a30*/  IMAD R7, R8, 0x20, R9 ;  /* 0x0000002008077824 */ /* 0x000fe200078e0209 */
[----:B------:R-:W-:Y:S01]  /*1a40*/  SHF.R.U32.HI R8, RZ, 0x7, R2 ;  /* 0x00000007ff087819 */ /* 0x000fe20000011602 */
[----:B------:R-:W-:Y:S01]  /*1a50*/  IMAD.SHL.U32 R9, R5, 0x2, RZ ;  /* 0x0000000205097824 */ /* 0x000fe200078e00ff */
[----:B------:R-:W-:Y:S01]  /*1a60*/  R2UR UR44, R10 ;  /* 0x000000000a2c72ca */ /* 0x000fe200000e0000 */
[----:B------:R-:W-:Y:S01]  /*1a70*/  IMAD.SHL.U32 R4, R3, 0x2, RZ ;  /* 0x0000000203047824 */ /* 0x000fe200078e00ff */
[----:B------:R-:W-:Y:S01]  /*1a80*/  LOP3.LUT R10, R2, 0xf, RZ, 0xc0, !PT ;  /* 0x0000000f020a7812 */ /* 0x000fe200078ec0ff */
[----:B-1----:R-:W-:Y:S01]  /*1a90*/  IMAD R96, R96, UR7, RZ ;  /* 0x0000000760607c24 */ /* 0x002fe2000f8e02ff */
[----:B------:R-:W-:Y:S01]  /*1aa0*/  SGXT.U32 R8, R8, 0x2 ;  /* 0x000000020808781a */ /* 0x000fe20000000000 */
[----:B------:R-:W-:Y:S01]  /*1ab0*/  IMAD.HI R5, R5, 0x2, RZ ;  /* 0x0000000205057827 */ /* 0x000fe200078e02ff */
[----:B------:R-:W-:-:S02]  /*1ac0*/  IADD3 R17, P0, P1, R9, UR4, R4 ;  /* 0x0000000409117c10 */ /* 0x000fc4000f91e004 */
[----:B------:R-:W-:Y:S02]  /*1ad0*/  CS2R R28, SRZ ;  /* 0x00000000001c7805 */ /* 0x000fe4000001ff00 */
[--C-:B------:R-:W-:Y:S01]  /*1ae0*/  SHF.R.U32.HI R13, RZ, 0x4, R2.reuse ;  /* 0x00000004ff0d7819 */ /* 0x100fe20000011602 */
[----:B------:R-:W-:Y:S01]  /*1af0*/  IMAD R11, R10, R97, RZ ;  /* 0x000000610a0b7224 */ /* 0x000fe200078e02ff */
[----:B------:R-:W-:Y:S01]  /*1b00*/  SHF.R.S32.HI R14, RZ, 0x6, R2 ;  /* 0x00000006ff0e7819 */ /* 0x000fe20000011402 */
[----:B------:R-:W-:Y:S01]  /*1b10*/  IMAD.HI R4, R3, 0x2, RZ ;  /* 0x0000000203047827 */ /* 0x000fe200078e02ff */
[----:B------:R-:W-:Y:S02]  /*1b20*/  SGXT.U32 R3, R13, 0x5 ;  /* 0x000000050d03781a */ /* 0x000fe40000000000 */
[----:B------:R-:W-:Y:S02]  /*1b30*/  CS2R R30, SRZ ;  /* 0x00000000001e7805 */ /* 0x000fe4000001ff00 */
[----:B------:R-:W-:Y:S01]  /*1b40*/  LOP3.LUT R112, R88, 0x6, RZ, 0xc0, !PT ;  /* 0x0000000658707812 */ /* 0x000fe200078ec0ff */
[----:B------:R-:W-:Y:S01]  /*1b50*/  IMAD R8, R8, R99, RZ ;  /* 0x0000006308087224 */ /* 0x000fe200078e02ff */
[----:B------:R-:W-:Y:S01]  /*1b60*/  IADD3.X R13, R5, UR5, R4, P0, P1 ;  /* 0x00000005050d7c10 */ /* 0x000fe200087e2404 */
[----:B------:R-:W-:Y:S01]  /*1b70*/  IMAD.SHL.U32 R9, R96, 0x2, RZ ;  /* 0x0000000260097824 */ /* 0x000fe200078e00ff */
[----:B------:R-:W-:Y:S01]  /*1b80*/  UMOV UR5, URZ ;  /* 0x0000003f00057c82 */ /* 0x000fe20008000000 */
[----:B------:R-:W-:Y:S01]  /*1b90*/  IMAD.SHL.U32 R10, R11, 0x2, RZ ;  /* 0x000000020b0a7824 */ /* 0x000fe200078e00ff */
[-C--:B------:R-:W-:Y:S01]  /*1ba0*/  LEA R22, P0, R8, R17.reuse, 0x1 ;  /* 0x0000001108167211 */ /* 0x080fe200078008ff */
[----:B------:R-:W-:Y:S01]  /*1bb0*/  IMAD R4, R99, 0x4, R8 ;  /* 0x0000000463047824 */ /* 0x000fe200078e0208 */
[----:B------:R-:W-:Y:S01]  /*1bc0*/  UIADD3.X UR11, UR5, 0x40000040, URZ, UP0, !UPT ;  /* 0x40000040050b7890 */ /* 0x000fe200087fe43f */
[----:B--2---:R-:W-:Y:S01]  /*1bd0*/  IMAD R5, R3, R12, RZ ;  /* 0x0000000c03057224 */ /* 0x004fe200078e02ff */
[----:B------:R-:W-:Y:S01]  /*1be0*/  IADD3 R26, P4, P5, R10, UR8, R9 ;  /* 0x000000080a1a7c10 */ /* 0x000fe2000fd9e009 */
[C---:B------:R-:W-:Y:S01]  /*1bf0*/  IMAD R10, R99.reuse, 0x4, R4 ;  /* 0x00000004630a7824 */ /* 0x040fe200078e0204 */
[----:B------:R-:W-:Y:S01]  /*1c00*/  LEA R20, P1, R4, R17, 0x1 ;  /* 0x0000001104147211 */ /* 0x000fe200078208ff */
[----:B------:R-:W-:Y:S01]  /*1c10*/  IMAD R9, R12, 0x20, R5 ;  /* 0x000000200c097824 */ /* 0x000fe200078e0205 */
[----:B------:R-:W-:Y:S01]  /*1c20*/  LEA.HI.X.SX32 R23, R8, R13, 0x1, P0 ;  /* 0x0000000d08177211 */ /* 0x000fe200000f0eff */
[----:B------:R-:W-:Y:S01]  /*1c30*/  IMAD R3, R99, 0x4, R10 ;  /* 0x0000000463037824 */ /* 0x000fe200078e020a */
[----:B------:R-:W-:Y:S01]  /*1c40*/  LEA R18, P2, R10, R17, 0x1 ;  /* 0x000000110a127211 */ /* 0x000fe200078408ff */
[----:B------:R-:W-:Y:S01]  /*1c50*/  IMAD R24, R12, 0x20, R9 ;  /* 0x000000200c187824 */ /* 0x000fe200078e0209 */
[----:B------:R-:W-:Y:S01]  /*1c60*/  LEA.HI.X.SX32 R21, R4, R13, 0x1, P1 ;  /* 0x0000000d04157211 */ /* 0x000fe200008f0eff */
[----:B------:R-:W-:Y:S01]  /*1c70*/  IMAD.HI R96, R96, 0x2, RZ ;  /* 0x0000000260607827 */ /* 0x000fe200078e02ff */
[----:B------:R-:W-:-:S02]  /*1c80*/  LEA R16, P3, R3, R17, 0x1 ;  /* 0x0000001103107211 */ /* 0x000fc400078608ff */
[----:B------:R-:W-:Y:S02]  /*1c90*/  CS2R R32, SRZ ;  /* 0x0000000000207805 */ /* 0x000fe4000001ff00 */
[----:B------:R-:W-:Y:S01]  /*1ca0*/  SGXT R4, R14, 0x1 ;  /* 0x000000010e04781a */ /* 0x000fe20000000200 */
[----:B------:R-:W-:Y:S01]  /*1cb0*/  IMAD.HI R11, R11, 0x2, RZ ;  /* 0x000000020b0b7827 */ /* 0x000fe200078e02ff */
[-C--:B------:R-:W-:Y:S02]  /*1cc0*/  LEA.HI.X.SX32 R17, R3, R13.reuse, 0x1, P3 ;  /* 0x0000000d03117211 */ /* 0x080fe400018f0eff */
[----:B------:R-:W-:Y:S02]  /*1cd0*/  CS2R R34, SRZ ;  /* 0x0000000000227805 */ /* 0x000fe4000001ff00 */
[----:B------:R-:W-:Y:S01]  /*1ce0*/  LEA.HI.X.SX32 R19, R10, R13, 0x1, P2 ;  /* 0x0000000d0a137211 */ /* 0x000fe200010f0eff */
[----:B------:R-:W-:Y:S01]  /*1cf0*/  IMAD R3, R12, 0x20, R24 ;  /* 0x000000200c037824 */ /* 0x000fe200078e0218 */
[----:B------:R-:W-:Y:S01]  /*1d00*/  IADD3.X R96, R11, UR9, R96, P4, P5 ;  /* 0x000000090b607c10 */ /* 0x000fe2000a7ea460 */
[----:B------:R-:W-:Y:S01]  /*1d10*/  IMAD.MOV.U32 R114, RZ, RZ, -0x800000 ;  /* 0xff800000ff727424 */ /* 0x000fe200078e00ff */
[----:B------:R-:W-:-:S02]  /*1d20*/  LEA R12, P1, R9, R26, 0x1 ;  /* 0x0000001a090c7211 */ /* 0x000fc400078208ff */
[----:B------:R-:W-:Y:S02]  /*1d30*/  CS2R R36, SRZ ;  /* 0x0000000000247805 */ /* 0x000fe4000001ff00 */
[-C--:B------:R-:W-:Y:S02]  /*1d40*/  LEA R14, P0, R5, R26.reuse, 0x1 ;  /* 0x0000001a050e7211 */ /* 0x080fe400078008ff */
[----:B------:R-:W-:Y:S02]  /*1d50*/  CS2R R38, SRZ ;  /* 0x0000000000267805 */ /* 0x000fe4000001ff00 */
[-C--:B------:R-:W-:Y:S02]  /*1d60*/  LEA R10, P2, R24, R26.reuse, 0x1 ;  /* 0x0000001a180a7211 */ /* 0x080fe400078408ff */
[----:B------:R-:W-:Y:S02]  /*1d70*/  CS2R R40, SRZ ;  /* 0x0000000000287805 */ /* 0x000fe4000001ff00 */
[----:B------:R-:W-:-:S02]  /*1d80*/  LEA R8, P3, R3, R26, 0x1 ;  /* 0x0000001a03087211 */ /* 0x000fc400078608ff */
[----:B------:R-:W-:Y:S02]  /*1d90*/  CS2R R26, SRZ ;  /* 0x00000000001a7805 */ /* 0x000fe4000001ff00 */
[----:B------:R-:W-:Y:S02]  /*1da0*/  LOP3.LUT R113, R4, 0x90, RZ, 0xc0, !PT ;  /* 0x0000009004717812 */ /* 0x000fe400078ec0ff */
[----:B------:R-:W-:Y:S02]  /*1db0*/  CS2R R42, SRZ ;  /* 0x00000000002a7805 */ /* 0x000fe4000001ff00 */
[-C--:B------:R-:W-:Y:S02]  /*1dc0*/  LEA.HI.X.SX32 R13, R9, R96.reuse, 0x1, P1 ;  /* 0x00000060090d7211 */ /* 0x080fe400008f0eff */
[----:B------:R-:W-:Y:S02]  /*1dd0*/  CS2R R44, SRZ ;  /* 0x00000000002c7805 */ /* 0x000fe4000001ff00 */
[-C--:B------:R-:W-:Y:S01]  /*1de0*/  LEA.HI.X.SX32 R15, R5, R96.reuse, 0x1, P0 ;  /* 0x00000060050f7211 */ /* 0x080fe200000f0eff */
[----:B------:R-:W-:Y:S01]  /*1df0*/  IMAD.MOV.U32 R5, RZ, RZ, 0x3f800000 ;  /* 0x3f800000ff057424 */ /* 0x000fe200078e00ff */
[----:B------:R-:W-:-:S02]  /*1e00*/  LEA.HI.X.SX32 R11, R24, R96, 0x1, P2 ;  /* 0x00000060180b7211 */ /* 0x000fc400010f0eff */
[----:B------:R-:W-:Y:S02]  /*1e10*/  CS2R R24, SRZ ;  /* 0x0000000000187805 */ /* 0x000fe4000001ff00 */
[----:B------:R-:W-:Y:S01]  /*1e20*/  LEA.HI.X.SX32 R9, R3, R96, 0x1, P3 ;  /* 0x0000006003097211 */ /* 0x000fe200018f0eff */
[----:B------:R-:W-:Y:S01]  /*1e30*/  IMAD.MOV.U32 R96, RZ, RZ, 0x3f800000 ;  /* 0x3f800000ff607424 */ /* 0x000fe200078e00ff */
[----:B------:R-:W-:Y:S02]  /*1e40*/  LOP3.LUT R113, R113, 0x37e, R88, 0x78, !PT ;  /* 0x0000037e71717812 */ /* 0x000fe400078e7858 */
[----:B------:R-:W-:Y:S02]  /*1e50*/  CS2R R46, SRZ ;  /* 0x00000000002e7805 */ /* 0x000fe4000001ff00 */
[----:B------:R-:W-:Y:S02]  /*1e60*/  CS2R R48, SRZ ;  /* 0x0000000000307805 */ /* 0x000fe4000001ff00 */
[----:B------:R-:W-:-:S02]  /*1e70*/  CS2R R50, SRZ ;  /* 0x0000000000327805 */ /* 0x000fc4000001ff00 */
[----:B------:R-:W-:Y:S02]  /*1e80*/  CS2R R52, SRZ ;  /* 0x0000000000347805 */ /* 0x000fe4000001ff00 */
[----:B------:R-:W-:Y:S02]  /*1e90*/  CS2R R54, SRZ ;  /* 0x0000000000367805 */ /* 0x000fe4000001ff00 */
[----:B------:R-:W-:Y:S02]  /*1ea0*/  CS2R R56, SRZ ;  /* 0x0000000000387805 */ /* 0x000fe4000001ff00 */
        /* <DEDUP_REMOVED lines=15> */
[----:B------:R-:W-:Y:S01]  /*1fa0*/  LOP3.LUT R110, R98, 0x8, RZ, 0xfc, !PT ;  /* 0x00000008626e7812 */ /* 0x000fe200078efcff */
[----:B------:R-:W-:Y:S01]  /*1fb0*/  UMOV UR4, URZ ;  /* 0x0000003f00047c82 */ /* 0x000fe20008000000 */
[----:B------:R-:W-:Y:S01]  /*1fc0*/  LOP3.LUT R108, R7, 0x40, RZ, 0x3c, !PT ;  /* 0x00000040076c7812 */ /* 0x000fe200078e3cff */
[----:B------:R-:W-:Y:S02]  /*1fd0*/  UIADD3.64 UR26, UR10, 0x2, URZ ;  /* 0x000000020a1a7897 */ /* 0x000fe4000fffe03f */
[----:B------:R-:W-:Y:S02]  /*1fe0*/  UIADD3.64 UR30, UR10, 0x4, URZ ;  /* 0x000000040a1e7897 */ /* 0x000fe4000fffe03f */
[----:B------:R-:W-:Y:S02]  /*1ff0*/  UIADD3.64 UR34, UR10, 0x7e, URZ ;  /* 0x0000007e0a227897 */ /* 0x000fe4000fffe03f */
[----:B------:R-:W-:Y:S02]  /*2000*/  UIADD3.64 UR38, UR10, 0x80, URZ ;  /* 0x000000800a267897 */ /* 0x000fe4000fffe03f */
[----:B------:R-:W-:-:S02]  /*2010*/  UIADD3.64 UR42, UR10, 0x82, URZ ;  /* 0x000000820a2a7897 */ /* 0x000fc4000fffe03f */
[----:B------:R-:W-:Y:S01]  /*2020*/  UIADD3.64 UR14, UR10, 0x84, URZ ;  /* 0x000000840a0e7897 */ /* 0x000fe2000fffe03f */
[----:B------:R-:W-:-:S11]  /*2030*/  ULDC UR21, c[0x0][0x238] ;  /* 0x00008e0000157ab9 */ /* 0x000fd60000000800 */
.L_x_1:
[----:B------:R-:W-:-:S04]  /*2040*/  IMAD.WIDE R94, R111, 0x2, R22 ;  /* 0x000000026f5e7825 */ /* 0x000fc800078e0216 */
[C---:B------:R-:W-:Y:S01]  /*2050*/  IMAD.WIDE R92, R111.reuse, 0x2, R18 ;  /* 0x000000026f5c7825 */ /* 0x040fe200078e0212 */
[----:B------:R-:W2:Y:S03]  /*2060*/  LDG.E.U16 R4, desc[UR22][R94.64] ;  /* 0x000000165e047981 */ /* 0x000ea6000c1e1500 */
[C---:B------:R-:W-:Y:S01]  /*2070*/  IMAD.WIDE R90, R111.reuse, 0x2, R20 ;  /* 0x000000026f5a7825 */ /* 0x040fe200078e0214 */
[----:B------:R-:W3:Y:S03]  /*2080*/  LDG.E.U16 R100, desc[UR22][R92.64] ;  /* 0x000000165c647981 */ /* 0x000ee6000c1e1500 */
[----:B------:R-:W-:Y:S01]  /*2090*/  IMAD.WIDE R88, R111, 0x2, R16 ;  /* 0x000000026f587825 */ /* 0x000fe200078e0210 */
[----:B------:R-:W4:Y:S04]  /*20a0*/  LDG.E.U16 R3, desc[UR22][R90.64] ;  /* 0x000000165a037981 */ /* 0x000f28000c1e1500 */
[----:B------:R-:W5:Y:S01]  /*20b0*/  LDG.E.U16 R101, desc[UR22][R88.64] ;  /* 0x0000001658657981 */ /* 0x000f62000c1e1500 */
[----:B------:R-:W-:Y:S01]  /*20c0*/  BAR.SYNC.DEFER_BLOCKING 0x0 ;  /* 0x0000000000007b1d */ /* 0x000fe20000010000 */
[----:B------:R-:W-:-:S04]  /*20d0*/  USHF.L.U32 UR6, UR44, 0x8, URZ ;  /* 0x000000082c067899 */ /* 0x000fc8000800063f */
[----:B------:R-:W-:-:S04]  /*20e0*/  ULOP3.LUT UR6, UR6, 0xc00, URZ, 0xc0, !UPT ;  /* 0x00000c0006067892 */ /* 0x000fc8000f8ec03f */
[----:B------:R-:W-:-:S04]  /*20f0*/  ULEA.HI UR6, UR20, UR6, URZ, 0x1c ;  /* 0x0000000614067291 */ /* 0x000fc8000f8fe03f */
[----:B------:R-:W-:Y:S01]  /*2100*/  ULOP3.LUT UR16, UR6, 0x3fff, URZ, 0xc0, !UPT ;  /* 0x00003fff06107892 */ /* 0x000fe2000f8ec03f */
[----:B------:R-:W-:Y:S01]  /*2110*/  UMOV UR19, 0x40000040 ;  /* 0x4000004000137882 */ /* 0x000fe20000000000 */
[----:B------:R-:W-:Y:S02]  /*2120*/  UMOV UR17, 0x40000040 ;  /* 0x4000004000117882 */ /* 0x000fe40000000000 */
[----:B------:R-:W-:Y:S01]  /*2130*/  UIADD3 UR8, UP0, UR16, 0x80, URZ ;  /* 0x0000008010087890 */ /* 0x000fe2000ff1e03f */
[----:B------:R-:W-:-:S03]  /*2140*/  UMOV UR6, URZ ;  /* 0x0000003f00067c82 */ /* 0x000fc60008000000 */
[----:B------:R-:W-:-:S04]  /*2150*/  UIADD3.X UR9, UR6, 0x40000040, URZ, UP0, !UPT ;  /* 0x4000004006097890 */ /* 0x000fc800087fe43f */
[----:B------:R-:W-:Y:S02]  /*2160*/  UIADD3.64 UR24, UR8, 0x80, URZ ;  /* 0x0000008008187897 */ /* 0x000fe4000fffe03f */
[----:B------:R-:W-:Y:S02]  /*2170*/  UIADD3.64 UR28, UR8, 0x100, URZ ;  /* 0x00000100081c7897 */ /* 0x000fe4000fffe03f */
[----:B------:R-:W-:Y:S01]  /*2180*/  UIADD3.64 UR32, UR8, 0x180, URZ ;  /* 0x0000018008207897 */ /* 0x000fe2000fffe03f */
[----:B--2---:R-:W-:Y:S04]  /*2190*/  STS.U16 [R7+UR20+0x10000], R4 ;  /* 0x0100000407007988 */ /* 0x004fe80008000414 */
[----:B---3--:R-:W-:Y:S04]  /*21a0*/  STS.U16 [R7+UR20+0x10400], R100 ;  /* 0x0104006407007988 */ /* 0x008fe80008000414 */
[----:B----4-:R-:W-:Y:S04]  /*21b0*/  STS.U16 [R108+UR20+0x10200], R3 ;  /* 0x010200036c007988 */ /* 0x010fe80008000414 */
[----:B-----5:R0:W-:Y:S01]  /*21c0*/  STS.U16 [R108+UR20+0x10600], R101 ;  /* 0x010600656c007988 */ /* 0x0201e20008000414 */
[----:B------:R1:W-:Y:S06]  /*21d0*/  MEMBAR.ALL.CTA ;  /* 0x0000000000007992 */ /* 0x0003ec0000008000 */
[----:B-1----:R-:W1:Y:S02]  /*21e0*/  FENCE.VIEW.ASYNC.S ;  /* 0x00000000000073c6 */ /* 0x002e640000000000 */
[----:B-1----:R-:W-:Y:S06]  /*21f0*/  BAR.SYNC.DEFER_BLOCKING 0x0 ;  /* 0x0000000000007b1d */ /* 0x002fec0000010000 */
[----:B------:R-:W-:-:S06]  /*2200*/  WARPGROUP.ARRIVE ;  /* 0x00000000000079c5 */ /* 0x000fcc0000000000 */
[----:B------:R-:W-:Y:S04]  /*2210*/  HGMMA.64x16x16.F32 R88, gdesc[UR16].tnspA, RZ, !UPT ;  /* 0x20200000105879f0 */ /* 0x000fe8000c7008ff */
[----:B------:R-:W-:Y:S04]  /*2220*/  HGMMA.64x16x16.F32 R88, gdesc[UR8].tnspA, R88 ;  /* 0x20200000085879f0 */ /* 0x000fe80008700858 */
[----:B------:R-:W-:Y:S01]  /*2230*/  HGMMA.64x16x16.F32 R88, gdesc[UR24].tnspA, R88 ;  /* 0x20200000185879f0 */ /* 0x000fe20008700858 */
[----:B0-----:R-:W-:-:S04]  /*2240*/  IMAD.WIDE R100, R109, 0x2, R14 ;  /* 0x000000026d647825 */ /* 0x001fc800078e020e */
[C---:B------:R-:W-:Y:S02]  /*2250*/  IMAD.WIDE R102, R109.reuse, 0x2, R12 ;  /* 0x000000026d667825 */ /* 0x040fe400078e020c */
[----:B------:R0:W2:Y:S02]  /*2260*/  LDG.E.U16 R100, desc[UR22][R100.64] ;  /* 0x0000001664647981 */ /* 0x0000a4000c1e1500 */
[C---:B------:R-:W-:Y:S02]  /*2270*/  IMAD.WIDE R104, R109.reuse, 0x2, R10 ;  /* 0x000000026d687825 */ /* 0x040fe400078e020a */
[----:B------:R1:W3:Y:S02]  /*2280*/  LDG.E.U16 R102, desc[UR22][R102.64] ;  /* 0x0000001666667981 */ /* 0x0002e4000c1e1500 */
[----:B------:R-:W-:Y:S02]  /*2290*/  IMAD.WIDE R106, R109, 0x2, R8 ;  /* 0x000000026d6a7825 */ /* 0x000fe400078e0208 */
[----:B------:R4:W5:Y:S04]  /*22a0*/  LDG.E.U16 R104, desc[UR22][R104.64] ;  /* 0x0000001668687981 */ /* 0x000968000c1e1500 */
[----:B------:R4:W5:Y:S01]  /*22b0*/  LDG.E.U16 R106, desc[UR22][R106.64] ;  /* 0x000000166a6a7981 */ /* 0x000962000c1e1500 */
[----:B------:R-:W-:Y:S01]  /*22c0*/  HGMMA.64x16x16.F32 R88, gdesc[UR28].tnspA, R88 ;  /* 0x202000001c5879f0 */ /* 0x000fe20008700858 */
[----:B------:R-:W-:-:S03]  /*22d0*/  UIADD3.64 UR36, UR8, 0x200, URZ ;  /* 0x0000020008247897 */ /* 0x000fc6000fffe03f */
[----:B------:R-:W-:Y:S01]  /*22e0*/  HGMMA.64x16x16.F32 R88, gdesc[UR32].tnspA, R88 ;  /* 0x20200000205879f0 */ /* 0x000fe20008700858 */
[----:B------:R-:W-:-:S05]  /*22f0*/  UIADD3.64 UR40, UR8, 0x280, URZ ;  /* 0x0000028008287897 */ /* 0x000fca000fffe03f */
[----:B------:R-:W-:Y:S01]  /*2300*/  HGMMA.64x16x16.F32 R88, gdesc[UR36].tnspA, R88 ;  /* 0x20200000245879f0 */ /* 0x000fe20008700858 */
[----:B------:R-:W-:-:S03]  /*2310*/  UIADD3.64 UR12, UR8, 0x300, URZ ;  /* 0x00000300080c7897 */ /* 0x000fc6000fffe03f */
[----:B------:R-:W-:Y:S01]  /*2320*/  HGMMA.64x16x16.F32 R88, gdesc[UR40].tnspA, R88 ;  /* 0x20200000285879f0 */ /* 0x000fe20008700858 */
[----:B------:R-:W-:-:S05]  /*2330*/  IADD3 R117, P1, R112, UR4, RZ ;  /* 0x0000000470757c10 */ /* 0x000fca000ff3e0ff */
[----:B------:R-:W-:Y:S01]  /*2340*/  HGMMA.64x16x16.F32 R88, gdesc[UR12].tnspA, R88, gsb0 ;  /* 0x202000000c5879f0 */ /* 0x000fe20008000858 */
[----:B0-----:R-:W-:Y:S01]  /*2350*/  IMAD.X R101, RZ, RZ, UR5, P1 ;  /* 0x00000005ff657e24 */ /* 0x001fe200088e06ff */
[CC--:B------:R-:W-:Y:S02]  /*2360*/  ISETP.GT.U32.AND P1, PT, R117.reuse, R110.reuse, PT ;  /* 0x0000006e7500720c */ /* 0x0c0fe40003f24070 */
[C---:B------:R-:W-:Y:S02]  /*2370*/  ISETP.GE.U32.AND P2, PT, R117.reuse, R110, PT ;  /* 0x0000006e7500720c */ /* 0x040fe40003f46070 */
[C---:B-1----:R-:W-:Y:S02]  /*2380*/  IADD3 R103, P3, R117.reuse, 0x9, RZ ;  /* 0x0000000975677810 */ /* 0x042fe40007f7e0ff */
[----:B------:R-:W-:Y:S02]  /*2390*/  ISETP.GT.U32.AND P0, PT, R117, R98, PT ;  /* 0x000000627500720c */ /* 0x000fe40003f04070 */
[----:B------:R-:W-:-:S02]  /*23a0*/  ISETP.GT.U32.AND.EX P1, PT, R101, RZ, PT, P1 ;  /* 0x000000ff6500720c */ /* 0x000fc40003f24110 */
[C---:B------:R-:W-:Y:S01]  /*23b0*/  ISETP.GE.U32.AND.EX P2, PT, R101.reuse, RZ, PT, P2 ;  /* 0x000000ff6500720c */ /* 0x040fe20003f46120 */
[----:B----4-:R-:W-:Y:S01]  /*23c0*/  IMAD.X R105, RZ, RZ, R101, P3 ;  /* 0x000000ffff697224 */ /* 0x010fe200018e0665 */
[----:B------:R-:W-:Y:S02]  /*23d0*/  ISETP.GT.U32.AND.EX P0, PT, R101, RZ, PT, P0 ;  /* 0x000000ff6500720c */ /* 0x000fe40003f04100 */
[C---:B------:R-:W-:Y:S02]  /*23e0*/  ISETP.GT.U32.AND P4, PT, R103.reuse, R110, PT ;  /* 0x0000006e6700720c */ /* 0x040fe40003f84070 */
[----:B------:R-:W-:Y:S01]  /*23f0*/  ISETP.GT.U32.AND P3, PT, R103, R98, PT ;  /* 0x000000626700720c */ /* 0x000fe20003f64070 */
[----:B------:R-:W-:Y:S02]  /*2400*/  WARPGROUP.DEPBAR.LE gsb0, 0x0 ;  /* 0x00008000000079c5 */ /* 0x000fe40000010000 */
[----:B------:R-:W-:Y:S01]  /*2410*/  FMUL R3, R90, UR21 ;  /* 0x000000155a037c20 */ /* 0x000fe20008400000 */
[----:B------:R-:W-:Y:S01]  /*2420*/  FMUL R4, R91, UR21 ;  /* 0x000000155b047c20 */ /* 0x000fe20008400000 */
[----:B------:R-:W-:Y:S01]  /*2430*/  FMUL R91, R94, UR21 ;  /* 0x000000155e5b7c20 */ /* 0x000fe20008400000 */
[----:B------:R-:W-:Y:S02]  /*2440*/  BAR.SYNC.DEFER_BLOCKING 0x0 ;  /* 0x0000000000007b1d */ /* 0x000fe40000010000 */
[----:B------:R-:W-:-:S02]  /*2450*/  FSEL R3, R3, -INF , !P1 ;  /* 0xff80000003037808 */ /* 0x000fc40004800000 */
[----:B------:R-:W-:Y:S01]  /*2460*/  FSEL R4, R4, -INF , !P2 ;  /* 0xff80000004047808 */ /* 0x000fe20005000000 */
[----:B------:R-:W-:Y:S01]  /*2470*/  FMUL R90, R95, UR21 ;  /* 0x000000155f5a7c20 */ /* 0x000fe20008400000 */
[----:B------:R-:W-:Y:S02]  /*2480*/  ISETP.GT.U32.AND.EX P1, PT, R105, RZ, PT, P4 ;  /* 0x000000ff6900720c */ /* 0x000fe40003f24140 */
[----:B------:R-:W-:Y:S02]  /*2490*/  FSEL R91, R91, -INF , !P0 ;  /* 0xff8000005b5b7808 */ /* 0x000fe40004000000 */
[----:B------:R-:W-:Y:S02]  /*24a0*/  FMNMX R94, R3, R4, !PT ;  /* 0x00000004035e7209 */ /* 0x000fe40007800000 */
[----:B------:R-:W-:Y:S02]  /*24b0*/  FSEL R90, R90, -INF , !P1 ;  /* 0xff8000005a5a7808 */ /* 0x000fe40004800000 */
[----:B------:R-:W-:-:S02]  /*24c0*/  FMNMX R95, R91, R94, !PT ;  /* 0x0000005e5b5f7209 */ /* 0x000fc40007800000 */
[C---:B------:R-:W-:Y:S02]  /*24d0*/  IADD3 R107, P4, R117.reuse, 0x8, RZ ;  /* 0x00000008756b7810 */ /* 0x040fe40007f9e0ff */
[----:B------:R-:W-:Y:S02]  /*24e0*/  FMNMX R94, R90, R95, !PT ;  /* 0x0000005f5a5e7209 */ /* 0x000fe40007800000 */
[-C--:B------:R-:W-:Y:S01]  /*24f0*/  ISETP.GE.U32.AND P2, PT, R117, R98.reuse, PT ;  /* 0x000000627500720c */ /* 0x080fe20003f46070 */
[----:B------:R-:W-:Y:S02]  /*2500*/  IMAD.X R103, RZ, RZ, R101, P4 ;  /* 0x000000ffff677224 */ /* 0x000fe400020e0665 */
[----:B------:R-:W0:Y:S01]  /*2510*/  SHFL.BFLY PT, R95, R94, 0x2, 0x1f ;  /* 0x0c401f005e5f7f89 */ /* 0x000e2200000e0000 */
[----:B------:R-:W-:Y:S01]  /*2520*/  ISETP.GE.U32.AND.EX P2, PT, R101, RZ, PT, P2 ;  /* 0x000000ff6500720c */ /* 0x000fe20003f46120 */
[----:B------:R-:W-:Y:S01]  /*2530*/  FMUL R88, R88, UR21 ;  /* 0x0000001558587c20 */ /* 0x000fe20008400000 */
[----:B------:R-:W-:Y:S01]  /*2540*/  FMUL R101, R89, UR21 ;  /* 0x0000001559657c20 */ /* 0x000fe20008400000 */
[----:B------:R-:W-:Y:S01]  /*2550*/  ISETP.GT.U32.AND P1, PT, R107, R98, PT ;  /* 0x000000626b00720c */ /* 0x000fe20003f24070 */
[----:B------:R-:W-:-:S02]  /*2560*/  FMUL R92, R92, UR21 ;  /* 0x000000155c5c7c20 */ /* 0x000fc40008400000 */
[----:B------:R-:W-:Y:S02]  /*2570*/  FSEL R89, R88, -INF , !P0 ;  /* 0xff80000058597808 */ /* 0x000fe40004000000 */
[----:B------:R-:W-:Y:S02]  /*2580*/  ISETP.GT.U32.AND.EX P1, PT, R103, RZ, PT, P1 ;  /* 0x000000ff6700720c */ /* 0x000fe40003f24110 */
[----:B------:R-:W-:Y:S01]  /*2590*/  FSEL R88, R101, -INF , !P2 ;  /* 0xff80000065587808 */ /* 0x000fe20005000000 */
[----:B------:R-:W-:Y:S01]  /*25a0*/  FMUL R93, R93, UR21 ;  /* 0x000000155d5d7c20 */ /* 0x000fe20008400000 */
[----:B------:R-:W-:Y:S02]  /*25b0*/  ISETP.GT.U32.AND.EX P0, PT, R105, RZ, PT, P3 ;  /* 0x000000ff6900720c */ /* 0x000fe40003f04130 */
[----:B------:R-:W-:Y:S02]  /*25c0*/  FSEL R92, R92, -INF , !P1 ;  /* 0xff8000005c5c7808 */ /* 0x000fe40004800000 */
[----:B------:R-:W-:-:S02]  /*25d0*/  FMNMX R101, R89, R88, !PT ;  /* 0x0000005859657209 */ /* 0x000fc40007800000 */
[----:B------:R-:W-:Y:S02]  /*25e0*/  FSEL R93, R93, -INF , !P0 ;  /* 0xff8000005d5d7808 */ /* 0x000fe40004000000 */
[----:B------:R-:W-:-:S04]  /*25f0*/  FMNMX R118, R92, R101, !PT ;  /* 0x000000655c767209 */ /* 0x000fc80007800000 */
[----:B------:R-:W-:Y:S02]  /*2600*/  FMNMX R118, R93, R118, !PT ;  /* 0x000000765d767209 */ /* 0x000fe40007800000 */
[----:B0-----:R-:W-:-:S03]  /*2610*/  FMNMX R103, R94, R95, !PT ;  /* 0x0000005f5e677209 */ /* 0x001fc60007800000 */
[----:B------:R-:W0:Y:S04]  /*2620*/  SHFL.BFLY PT, R95, R118, 0x2, 0x1f ;  /* 0x0c401f00765f7f89 */ /* 0x000e2800000e0000 */
[----:B------:R-:W1:Y:S01]  /*2630*/  SHFL.BFLY PT, R120, R103, 0x1, 0x1f ;  /* 0x0c201f0067787f89 */ /* 0x000e6200000e0000 */
[----:B0-----:R-:W-:-:S05]  /*2640*/  FMNMX R94, R118, R95, !PT ;  /* 0x0000005f765e7209 */ /* 0x001fca0007800000 */
[----:B------:R-:W0:Y:S01]  /*2650*/  SHFL.BFLY PT, R101, R94, 0x1, 0x1f ;  /* 0x0c201f005e657f89 */ /* 0x000e2200000e0000 */
[----:B-1----:R-:W-:-:S03]  /*2660*/  FMNMX R95, R103, R120, !PT ;  /* 0x00000078675f7209 */ /* 0x002fc60007800000 */
[----:B--2---:R-:W-:Y:S04]  /*2670*/  STS.U16 [R113+UR20+0x10000], R100 ;  /* 0x0100006471007988 */ /* 0x004fe80008000414 */
[----:B---3--:R-:W-:Y:S04]  /*2680*/  STS.U16 [R113+UR20+0x10400], R102 ;  /* 0x0104006671007988 */ /* 0x008fe80008000414 */
[----:B-----5:R-:W-:Y:S04]  /*2690*/  STS.U16 [R113+UR20+0x10800], R104 ;  /* 0x0108006871007988 */ /* 0x020fe80008000414 */
[----:B------:R-:W-:Y:S01]  /*26a0*/  STS.U16 [R113+UR20+0x10c00], R106 ;  /* 0x010c006a71007988 */ /* 0x000fe20008000414 */
[----:B------:R-:W-:Y:S01]  /*26b0*/  FMNMX R95, R95, R114, !PT ;  /* 0x000000725f5f7209 */ /* 0x000fe20007800000 */
[----:B------:R1:W-:Y:S06]  /*26c0*/  MEMBAR.ALL.CTA ;  /* 0x0000000000007992 */ /* 0x0003ec0000008000 */
[----:B-1----:R-:W1:Y:S01]  /*26d0*/  FENCE.VIEW.ASYNC.S ;  /* 0x00000000000073c6 */ /* 0x002e620000000000 */
[--C-:B------:R-:W-:Y:S01]  /*26e0*/  FADD R91, R91, -R95.reuse ;  /* 0x8000005f5b5b7221 */ /* 0x100fe20000000000 */
[----:B0-----:R-:W-:Y:S01]  /*26f0*/  FMNMX R118, R94, R101, !PT ;  /* 0x000000655e767209 */ /* 0x001fe20007800000 */
[----:B------:R-:W-:-:S02]  /*2700*/  FADD R90, R90, -R95 ;  /* 0x8000005f5a5a7221 */ /* 0x000fc40000000000 */
[----:B------:R-:W-:Y:S01]  /*2710*/  FMUL R91, R91, 1.4426950216293334961 ;  /* 0x3fb8aa3b5b5b7820 */ /* 0x000fe20000400000 */
[----:B------:R-:W-:Y:S01]  /*2720*/  FMNMX R94, R118, R115, !PT ;  /* 0x00000073765e7209 */ /* 0x000fe20007800000 */
[----:B------:R-:W-:Y:S01]  /*2730*/  FMUL R107, R90, 1.4426950216293334961 ;  /* 0x3fb8aa3b5a6b7820 */ /* 0x000fe20000400000 */
[----:B------:R-:W-:Y:S01]  /*2740*/  FADD R90, -R95, R114 ;  /* 0x000000725f5a7221 */ /* 0x000fe20000000100 */
[----:B------:R0:W-:Y:S01]  /*2750*/  MUFU.EX2 R101, R91 ;  /* 0x0000005b00657308 */ /* 0x0001e20000000800 */
[--C-:B------:R-:W-:Y:S01]  /*2760*/  FADD R3, R3, -R95.reuse ;  /* 0x8000005f03037221 */ /* 0x100fe20000000000 */
[----:B------:R-:W-:Y:S01]  /*2770*/  FADD R4, R4, -R95 ;  /* 0x8000005f04047221 */ /* 0x000fe20000000000 */
[----:B------:R-:W-:Y:S01]  /*2780*/  FMUL R103, R90, 1.4426950216293334961 ;  /* 0x3fb8aa3b5a677820 */ /* 0x000fe20000400000 */
[--C-:B------:R-:W-:Y:S01]  /*2790*/  FADD R89, R89, -R94.reuse ;  /* 0x8000005e59597221 */ /* 0x100fe20000000000 */
[--C-:B------:R-:W-:Y:S01]  /*27a0*/  FADD R88, R88, -R94.reuse ;  /* 0x8000005e58587221 */ /* 0x100fe20000000000 */
[--C-:B------:R-:W-:Y:S01]  /*27b0*/  FADD R92, R92, -R94.reuse ;  /* 0x8000005e5c5c7221 */ /* 0x100fe20000000000 */
[----:B------:R-:W-:Y:S01]  /*27c0*/  FADD R93, R93, -R94 ;  /* 0x8000005e5d5d7221 */ /* 0x000fe20000000000 */
[----:B0-----:R-:W-:Y:S01]  /*27d0*/  FADD R91, -R94, R115 ;  /* 0x000000735e5b7221 */ /* 0x001fe20000000100 */
[----:B------:R-:W-:Y:S01]  /*27e0*/  FMUL R3, R3, 1.4426950216293334961 ;  /* 0x3fb8aa3b03037820 */ /* 0x000fe20000400000 */
[----:B------:R-:W-:-:S02]  /*27f0*/  FMUL R4, R4, 1.4426950216293334961 ;  /* 0x3fb8aa3b04047820 */ /* 0x000fc40000400000 */
[----:B------:R-:W-:Y:S01]  /*2800*/  FMUL R91, R91, 1.4426950216293334961 ;  /* 0x3fb8aa3b5b5b7820 */ /* 0x000fe20000400000 */
[----:B------:R-:W-:Y:S01]  /*2810*/  FMUL R89, R89, 1.4426950216293334961 ;  /* 0x3fb8aa3b59597820 */ /* 0x000fe20000400000 */
[----:B------:R-:W-:Y:S01]  /*2820*/  FMUL R88, R88, 1.4426950216293334961 ;  /* 0x3fb8aa3b58587820 */ /* 0x000fe20000400000 */
[----:B------:R-:W-:Y:S01]  /*2830*/  FMUL R90, R92, 1.4426950216293334961 ;  /* 0x3fb8aa3b5c5a7820 */ /* 0x000fe20000400000 */
[----:B------:R-:W-:Y:S01]  /*2840*/  FMUL R93, R93, 1.4426950216293334961 ;  /* 0x3fb8aa3b5d5d7820 */ /* 0x000fe20000400000 */
[----:B------:R-:W0:Y:S08]  /*2850*/  MUFU.EX2 R103, R103 ;  /* 0x0000006700677308 */ /* 0x000e300000000800 */
[----:B------:R-:W2:Y:S08]  /*2860*/  MUFU.EX2 R92, R91 ;  /* 0x0000005b005c7308 */ /* 0x000eb00000000800 */
[----:B------:R-:W-:Y:S08]  /*2870*/  MUFU.EX2 R114, R107 ;  /* 0x0000006b00727308 */ /* 0x000ff00000000800 */
[----:B------:R-:W-:Y:S08]  /*2880*/  MUFU.EX2 R3, R3 ;  /* 0x0000000300037308 */ /* 0x000ff00000000800 */
[----:B------:R-:W3:Y:S08]  /*2890*/  MUFU.EX2 R4, R4 ;  /* 0x0000000400047308 */ /* 0x000ef00000000800 */
[----:B------:R3:W-:Y:S08]  /*28a0*/  MUFU.EX2 R105, R89 ;  /* 0x0000005900697308 */ /* 0x0007f00000000800 */
[----:B------:R-:W4:Y:S08]  /*28b0*/  MUFU.EX2 R118, R88 ;  /* 0x0000005800767308 */ /* 0x000f300000000800 */
[----:B------:R-:W-:Y:S08]  /*28c0*/  MUFU.EX2 R107, R90 ;  /* 0x0000005a006b7308 */ /* 0x000ff00000000800 */
[----:B------:R-:W5:Y:S01]  /*28d0*/  MUFU.EX2 R120, R93 ;  /* 0x0000005d00787308 */ /* 0x000f620000000800 */
[-C--:B0-----:R-:W-:Y:S01]  /*28e0*/  FMUL R26, R26, R103.reuse ;  /* 0x000000671a1a7220 */ /* 0x081fe20000400000 */
[-C--:B------:R-:W-:Y:S01]  /*28f0*/  FMUL R27, R27, R103.reuse ;  /* 0x000000671b1b7220 */ /* 0x080fe20000400000 */
        /* <DEDUP_REMOVED lines=29> */
[----:B------:R-:W-:Y:S01]  /*2ad0*/  FMUL R87, R87, R103 ;  /* 0x0000006757577220 */ /* 0x000fe20000400000 */
[-C--:B--2---:R-:W-:Y:S01]  /*2ae0*/  FMUL R24, R24, R92.reuse ;  /* 0x0000005c18187220 */ /* 0x084fe20000400000 */
        /* <DEDUP_REMOVED lines=31> */
[----:B---3--:R-:W-:-:S02]  /*2ce0*/  F2FP.F16.F32.PACK_AB R89, R4, R3 ;  /* 0x000000030459723e */ /* 0x008fc400000000ff */
[----:B------:R-:W-:Y:S02]  /*2cf0*/  F2FP.F16.F32.PACK_AB R91, R114, R101 ;  /* 0x00000065725b723e */ /* 0x000fe400000000ff */
[----:B----4-:R-:W-:Y:S02]  /*2d00*/  F2FP.F16.F32.PACK_AB R88, R118, R105 ;  /* 0x000000697658723e */ /* 0x010fe400000000ff */
[----:B-----5:R-:W-:Y:S01]  /*2d10*/  F2FP.F16.F32.PACK_AB R90, R120, R107 ;  /* 0x0000006b785a723e */ /* 0x020fe200000000ff */
[----:B-1----:R-:W-:Y:S06]  /*2d20*/  BAR.SYNC.DEFER_BLOCKING 0x0 ;  /* 0x0000000000007b1d */ /* 0x002fec0000010000 */
[----:B------:R-:W-:Y:S01]  /*2d30*/  UMOV UR19, 0xc0000010 ;  /* 0xc000001000137882 */ /* 0x000fe20000000000 */
[----:B------:R-:W-:-:S06]  /*2d40*/  WARPGROUP.ARRIVE ;  /* 0x00000000000079c5 */ /* 0x000fcc0000000000 */
[----:B------:R-:W-:Y:S01]  /*2d50*/  HGMMA.64x128x16.F32 R24, R88, gdesc[UR16], R24, gsb0 ;  /* 0x01e0001058187df0 */ /* 0x000fe20008000818 */
[----:B------:R-:W-:Y:S01]  /*2d60*/  FADD R118, R105, R118 ;  /* 0x0000007669767221 */ /* 0x000fe20000000000 */
[----:B------:R-:W-:-:S03]  /*2d70*/  FADD R4, R3, R4 ;  /* 0x0000000403047221 */ /* 0x000fc60000000000 */
[----:B------:R-:W-:Y:S01]  /*2d80*/  FADD R107, R107, R118 ;  /* 0x000000766b6b7221 */ /* 0x000fe20000000000 */
[----:B------:R-:W-:-:S03]  /*2d90*/  FADD R101, R101, R4 ;  /* 0x0000000465657221 */ /* 0x000fc60000000000 */
[----:B------:R-:W-:Y:S01]  /*2da0*/  FADD R107, R120, R107 ;  /* 0x0000006b786b7221 */ /* 0x000fe20000000000 */
[----:B------:R-:W-:-:S04]  /*2db0*/  FADD R101, R114, R101 ;  /* 0x0000006572657221 */ /* 0x000fc80000000000 */
[----:B------:R-:W0:Y:S04]  /*2dc0*/  SHFL.BFLY PT, R4, R107, 0x2, 0x1f ;  /* 0x0c401f006b047f89 */ /* 0x000e2800000e0000 */
[----:B------:R-:W1:Y:S01]  /*2dd0*/  SHFL.BFLY PT, R100, R101, 0x2, 0x1f ;  /* 0x0c401f0065647f89 */ /* 0x000e6200000e0000 */
[----:B------:R-:W-:-:S04]  /*2de0*/  UIADD3 UR4, UP0, UR4, 0x10, URZ ;  /* 0x0000001004047890 */ /* 0x000fc8000ff1e03f */
[----:B------:R-:W-:Y:S01]  /*2df0*/  UIADD3.X UR5, URZ, UR5, URZ, UP0, !UPT ;  /* 0x000000053f057290 */ /* 0x000fe200087fe43f */
[----:B0-----:R-:W-:Y:S01]  /*2e00*/  FADD R4, R107, R4 ;  /* 0x000000046b047221 */ /* 0x001fe20000000000 */
[----:B-1----:R-:W-:-:S04]  /*2e10*/  FADD R100, R101, R100 ;  /* 0x0000006465647221 */ /* 0x002fc80000000000 */
[----:B------:R-:W0:Y:S04]  /*2e20*/  SHFL.BFLY PT, R3, R4, 0x1, 0x1f ;  /* 0x0c201f0004037f89 */ /* 0x000e2800000e0000 */
[----:B------:R-:W1:Y:S01]  /*2e30*/  SHFL.BFLY PT, R93, R100, 0x1, 0x1f ;  /* 0x0c201f00645d7f89 */ /* 0x000e6200000e0000 */
[----:B------:R-:W-:Y:S01]  /*2e40*/  IMAD.U32 R104, RZ, RZ, UR5 ;  /* 0x00000005ff687e24 */ /* 0x000fe2000f8e00ff */
[----:B------:R-:W-:-:S04]  /*2e50*/  ISETP.LE.U32.AND P0, PT, R116, UR4, PT ;  /* 0x0000000474007c0c */ /* 0x000fc8000bf03070 */
[----:B------:R-:W-:Y:S01]  /*2e60*/  ISETP.GE.U32.AND.EX P0, PT, R104, RZ, PT, P0 ;  /* 0x000000ff6800720c */ /* 0x000fe20003f06100 */
[----:B------:R-:W-:Y:S02]  /*2e70*/  IMAD R109, R97, 0x10, R109 ;  /* 0x00000010616d7824 */ /* 0x000fe400078e026d */
[----:B------:R-:W-:Y:S02]  /*2e80*/  IMAD R111, R99, 0x10, R111 ;  /* 0x00000010636f7824 */ /* 0x000fe400078e026f */
[----:B------:R-:W-:Y:S02]  /*2e90*/  IMAD.MOV.U32 R115, RZ, RZ, R94 ;  /* 0x000000ffff737224 */ /* 0x000fe400078e005e */
[----:B------:R-:W-:Y:S02]  /*2ea0*/  IMAD.MOV.U32 R114, RZ, RZ, R95 ;  /* 0x000000ffff727224 */ /* 0x000fe400078e005f */
[----:B0-----:R-:W-:Y:S01]  /*2eb0*/  FADD R3, R4, R3 ;  /* 0x0000000304037221 */ /* 0x001fe20000000000 */
[----:B-1----:R-:W-:-:S03]  /*2ec0*/  FADD R102, R100, R93 ;  /* 0x0000005d64667221 */ /* 0x002fc60000000000 */
[----:B------:R-:W-:Y:S01]  /*2ed0*/  FFMA R5, R92, R5, R3 ;  /* 0x000000055c057223 */ /* 0x000fe20000000003 */
[----:B------:R-:W-:Y:S02]  /*2ee0*/  IMAD.MOV.U32 R4, RZ, RZ, R94 ;  /* 0x000000ffff047224 */ /* 0x000fe400078e005e */
[----:B------:R-:W-:Y:S01]  /*2ef0*/  FFMA R96, R103, R96, R102 ;  /* 0x0000006067607223 */ /* 0x000fe20000000066 */
[----:B------:R-:W-:Y:S01]  /*2f00*/  IMAD.MOV.U32 R3, RZ, RZ, R95 ;  /* 0x000000ffff037224 */ /* 0x000fe200078e005f */
[----:B------:R-:W-:Y:S02]  /*2f10*/  WARPGROUP.DEPBAR.LE gsb0, 0x0 ;  /* 0x00008000000079c5 */ /* 0x000fe40000010000 */
[----:B------:R-:W-:Y:S05]  /*2f20*/  @!P0 BRA `(.L_x_1) ;  /* 0xfffffff000448947 */ /* 0x000fea000383ffff */
.L_x_0:
[----:B------:R-:W-:Y:S02]  /*2f30*/  IMAD.MOV.U32 R22, RZ, RZ, R96 ;  /* 0x000000ffff167224 */ /* 0x000fe400078e0060 */
[----:B------:R-:W-:Y:S01]  /*2f40*/  FMUL R9, R82, 0.25 ;  /* 0x3e80000052097820 */ /* 0x000fe20000400000 */
[----:B------:R-:W-:Y:S01]  /*2f50*/  FMUL R8, R87, 0.25 ;  /* 0x3e80000057087820 */ /* 0x000fe20000400000 */
[----:B------:R-:W-:Y:S01]  /*2f60*/  FMUL R104, R29, 0.25 ;  /* 0x3e8000001d687820 */ /* 0x000fe20000400000 */
[----:B------:R-:W-:Y:S01]  /*2f70*/  FMUL R15, R24, 0.25 ;  /* 0x3e800000180f7820 */ /* 0x000fe20000400000 */
[C---:B------:R-:W-:Y:S01]  /*2f80*/  FSETP.GT.AND P0, PT, |R22|.reuse, 8.50705917302346158658e+37, PT ;  /* 0x7e8000001600780b */ /* 0x040fe20003f04200 */
[----:B------:R-:W-:Y:S01]  /*2f90*/  FMUL R10, R83, 0.25 ;  /* 0x3e800000530a7820 */ /* 0x000fe20000400000 */
[----:B------:R-:W-:Y:S01]  /*2fa0*/  FSETP.GEU.AND P4, PT, |R22|, 1.175494350822287508e-38, PT ;  /* 0x008000001600780b */ /* 0x000fe20003f8e200 */
[----:B------:R-:W-:Y:S01]  /*2fb0*/  FMUL R7, R86, 0.25 ;  /* 0x3e80000056077820 */ /* 0x000fe20000400000 */
[----:B------:R-:W-:Y:S01]  /*2fc0*/  FSEL R82, R9, R82, P0 ;  /* 0x0000005209527208 */ /* 0x000fe20000000000 */
[----:B------:R-:W-:Y:S01]  /*2fd0*/  FMUL R9, R62, 0.25 ;  /* 0x3e8000003e097820 */ /* 0x000fe20000400000 */
[----:B------:R-:W-:Y:S01]  /*2fe0*/  FSEL R87, R8, R87, P0 ;  /* 0x0000005708577208 */ /* 0x000fe20000000000 */
[----:B------:R-:W-:Y:S01]  /*2ff0*/  FMUL R8, R79, 0.25 ;  /* 0x3e8000004f087820 */ /* 0x000fe20000400000 */
[----:B------:R-:W-:Y:S01]  /*3000*/  FSETP.GEU.AND P3, PT, R22, 1.175494350822287508e-38, PT ;  /* 0x008000001600780b */ /* 0x000fe20003f6e000 */
[----:B------:R-:W-:Y:S01]  /*3010*/  FMUL R102, R33, 0.25 ;  /* 0x3e80000021667820 */ /* 0x000fe20000400000 */
[----:B------:R-:W-:Y:S01]  /*3020*/  FSEL R62, R9, R62, P0 ;  /* 0x0000003e093e7208 */ /* 0x000fe20000000000 */
[----:B------:R-:W-:Y:S01]  /*3030*/  FMUL R9, R42, 0.25 ;  /* 0x3e8000002a097820 */ /* 0x000fe20000400000 */
[----:B------:R-:W-:Y:S01]  /*3040*/  FSEL R79, R8, R79, P0 ;  /* 0x0000004f084f7208 */ /* 0x000fe20000000000 */
[----:B------:R-:W-:Y:S01]  /*3050*/  FMUL R8, R75, 0.25 ;  /* 0x3e8000004b087820 */ /* 0x000fe20000400000 */
[----:B------:R-:W-:Y:S01]  /*3060*/  FMUL R105, R28, 0.25 ;  /* 0x3e8000001c697820 */ /* 0x000fe20000400000 */
[----:B------:R-:W-:Y:S01]  /*3070*/  FSEL R83, R10, R83, P0 ;  /* 0x000000530a537208 */ /* 0x000fe20000000000 */
        /* <DEDUP_REMOVED lines=8> */
[----:B------:R-:W-:Y:S01]  /*3100*/  IMAD.MOV.U32 R30, RZ, RZ, R5 ;  /* 0x000000ffff1e7224 */ /* 0x000fe200078e0005 */
[----:B------:R-:W-:Y:S01]  /*3110*/  FSEL R67, R8, R67, P0 ;  /* 0x0000004308437208 */ /* 0x000fe20000000000 */
[----:B------:R-:W-:Y:S01]  /*3120*/  FMUL R8, R63, 0.25 ;  /* 0x3e8000003f087820 */ /* 0x000fe20000400000 */
[----:B------:R-:W-:Y:S01]  /*3130*/  FMUL R23, R70, 0.25 ;  /* 0x3e80000046177820 */ /* 0x000fe20000400000 */
[----:B------:R-:W-:Y:S01]  /*3140*/  FSEL R71, R10, R71, P0 ;  /* 0x000000470a477208 */ /* 0x000fe20000000000 */
[----:B------:R-:W-:Y:S01]  /*3150*/  FMUL R10, R59, 0.25 ;  /* 0x3e8000003b0a7820 */ /* 0x000fe20000400000 */
[C---:B------:R-:W-:Y:S01]  /*3160*/  FSETP.GT.AND P1, PT, |R30|.reuse, 8.50705917302346158658e+37, PT ;  /* 0x7e8000001e00780b */ /* 0x040fe20003f24200 */
[----:B------:R-:W-:Y:S01]  /*3170*/  FMUL R98, R53, 0.25 ;  /* 0x3e80000035627820 */ /* 0x000fe20000400000 */
[----:B------:R-:W-:Y:S01]  /*3180*/  FSETP.GEU.AND P2, PT, R30, 1.175494350822287508e-38, PT ;  /* 0x008000001e00780b */ /* 0x000fe20003f4e000 */
[----:B------:R-:W-:Y:S01]  /*3190*/  FMUL R100, R49, 0.25 ;  /* 0x3e80000031647820 */ /* 0x000fe20000400000 */
[----:B------:R-:W-:Y:S01]  /*31a0*/  FSEL R104, R104, R29, P1 ;  /* 0x0000001d68687208 */ /* 0x000fe20000800000 */
[----:B------:R-:W-:Y:S01]  /*31b0*/  FMUL R29, R22, 8388608 ;  /* 0x4b000000161d7820 */ /* 0x000fe20000400000 */
[----:B------:R-:W-:Y:S01]  /*31c0*/  FSEL R24, R15, R24, P1 ;  /* 0x000000180f187208 */ /* 0x000fe20000800000 */
[----:B------:R-:W-:Y:S01]  /*31d0*/  FMUL R15, R30, 8388608 ;  /* 0x4b0000001e0f7820 */ /* 0x000fe20000400000 */
[----:B------:R-:W-:Y:S01]  /*31e0*/  FSEL R102, R102, R33, P1 ;  /* 0x0000002166667208 */ /* 0x000fe20000800000 */
[----:B------:R-:W-:Y:S01]  /*31f0*/  FMUL R95, R26, 0.25 ;  /* 0x3e8000001a5f7820 */ /* 0x000fe20000400000 */
[----:B------:R-:W-:Y:S01]  /*3200*/  FSEL R29, R29, R22, !P3 ;  /* 0x000000161d1d7208 */ /* 0x000fe20005800000 */
[----:B------:R-:W-:Y:S01]  /*3210*/  @P0 FMUL R22, R22, 0.25 ;  /* 0x3e80000016160820 */ /* 0x000fe20000400000 */
[----:B------:R-:W-:Y:S01]  /*3220*/  FSEL R105, R105, R28, P1 ;  /* 0x0000001c69697208 */ /* 0x000fe20000800000 */
[----:B------:R-:W-:Y:S01]  /*3230*/  FMUL R88, R55, 0.25 ;  /* 0x3e80000037587820 */ /* 0x000fe20000400000 */
[----:B------:R-:W-:Y:S01]  /*3240*/  FSEL R63, R8, R63, P0 ;  /* 0x0000003f083f7208 */ /* 0x000fe20000000000 */
[----:B------:R-:W-:Y:S01]  /*3250*/  @!P4 FMUL R22, R22, 16777216 ;  /* 0x4b8000001616c820 */ /* 0x000fe20000400000 */
[----:B------:R-:W-:Y:S01]  /*3260*/  FSEL R28, R15, R30, !P2 ;  /* 0x0000001e0f1c7208 */ /* 0x000fe20005000000 */
[----:B------:R-:W-:Y:S01]  /*3270*/  FMUL R8, R47, 0.25 ;  /* 0x3e8000002f087820 */ /* 0x000fe20000400000 */
[----:B------:R-:W-:Y:S01]  /*3280*/  FSEL R33, RZ, -23, P2 ;  /* 0xc1b80000ff217808 */ /* 0x000fe20001000000 */
[----:B------:R-:W-:Y:S01]  /*3290*/  @!P4 FMUL R79, R79, 16777216 ;  /* 0x4b8000004f4fc820 */ /* 0x000fe20000400000 */
[----:B------:R-:W-:Y:S01]  /*32a0*/  FSETP.GEU.AND P2, PT, |R30|, 1.175494350822287508e-38, PT ;  /* 0x008000001e00780b */ /* 0x000fe20003f4e200 */
[----:B------:R-:W0:Y:S01]  /*32b0*/  MUFU.RCP R22, R22 ;  /* 0x0000001600167308 */ /* 0x000e220000001000 */
[----:B------:R-:W-:Y:S01]  /*32c0*/  FSEL R78, R7, R78, P0 ;  /* 0x0000004e074e7208 */ /* 0x000fe20000000000 */
[----:B------:R-:W-:Y:S01]  /*32d0*/  FMUL R7, R74, 0.25 ;  /* 0x3e8000004a077820 */ /* 0x000fe20000400000 */
[----:B------:R-:W-:Y:S01]  /*32e0*/  FSEL R47, R8, R47, P0 ;  /* 0x0000002f082f7208 */ /* 0x000fe20000000000 */
[----:B------:R-:W-:Y:S01]  /*32f0*/  FMUL R8, R43, 0.25 ;  /* 0x3e8000002b087820 */ /* 0x000fe20000400000 */
[----:B------:R-:W-:Y:S01]  /*3300*/  FSEL R23, R23, R70, P0 ;  /* 0x0000004617177208 */ /* 0x000fe20000000000 */
[----:B------:R-:W-:Y:S01]  /*3310*/  @P1 FMUL R30, R30, 0.25 ;  /* 0x3e8000001e1e1820 */ /* 0x000fe20000400000 */
[----:B------:R-:W-:Y:S01]  /*3320*/  FSEL R59, R10, R59, P0 ;  /* 0x0000003b0a3b7208 */ /* 0x000fe20000000000 */
[----:B------:R-:W-:Y:S01]  /*3330*/  FMUL R10, R39, 0.25 ;  /* 0x3e800000270a7820 */ /* 0x000fe20000400000 */
[----:B------:R-:W-:Y:S01]  /*3340*/  FSEL R74, R7, R74, P0 ;  /* 0x0000004a074a7208 */ /* 0x000fe20000000000 */
[----:B------:R-:W-:Y:S01]  /*3350*/  FMUL R7, R66, 0.25 ;  /* 0x3e80000042077820 */ /* 0x000fe20000400000 */
[----:B------:R-:W-:Y:S01]  /*3360*/  FSEL R43, R8, R43, P0 ;  /* 0x0000002b082b7208 */ /* 0x000fe20000000000 */
[----:B------:R-:W-:Y:S01]  /*3370*/  @!P4 FMUL R23, R23, 16777216 ;  /* 0x4b8000001717c820 */ /* 0x000fe20000400000 */
[----:B------:R-:W-:Y:S01]  /*3380*/  FMUL R8, R35, 0.25 ;  /* 0x3e80000023087820 */ /* 0x000fe20000400000 */
[----:B------:R-:W-:Y:S01]  /*3390*/  @!P2 FMUL R30, R30, 16777216 ;  /* 0x4b8000001e1ea820 */ /* 0x000fe20000400000 */
[----:B------:R-:W-:Y:S01]  /*33a0*/  FSEL R39, R10, R39, P0 ;  /* 0x000000270a277208 */ /* 0x000fe20000000000 */
[----:B------:R-:W-:Y:S01]  /*33b0*/  FMUL R10, R31, 0.25 ;  /* 0x3e8000001f0a7820 */ /* 0x000fe20000400000 */
[----:B------:R-:W-:Y:S01]  /*33c0*/  FSEL R66, R7, R66, P0 ;  /* 0x0000004207427208 */ /* 0x000fe20000000000 */
[----:B------:R-:W-:Y:S01]  /*33d0*/  FMUL R7, R58, 0.25 ;  /* 0x3e8000003a077820 */ /* 0x000fe20000400000 */
[----:B------:R-:W-:Y:S01]  /*33e0*/  FSEL R98, R98, R53, P1 ;  /* 0x0000003562627208 */ /* 0x000fe20000800000 */
[----:B0-----:R-:W-:Y:S01]  /*33f0*/  FMUL R53, R22, R23 ;  /* 0x0000001716357220 */ /* 0x001fe20000400000 */
[----:B------:R-:W-:Y:S01]  /*3400*/  FSEL R100, R100, R49, P1 ;  /* 0x0000003164647208 */ /* 0x000fe20000800000 */
[----:B------:R-:W-:Y:S01]  /*3410*/  VIADD R49, R28, 0xc0cafb0d ;  /* 0xc0cafb0d1c317836 */ /* 0x000fe20000000000 */
[----:B------:R-:W-:Y:S01]  /*3420*/  FSEL R35, R8, R35, P0 ;  /* 0x0000002308237208 */ /* 0x000fe20000000000 */
[----:B------:R-:W0:Y:S01]  /*3430*/  MUFU.RCP R23, R30 ;  /* 0x0000001e00177308 */ /* 0x000e220000001000 */
[----:B------:R-:W-:Y:S01]  /*3440*/  FMUL R8, R27, 0.25 ;  /* 0x3e8000001b087820 */ /* 0x000fe20000400000 */
[----:B------:R-:W-:Y:S01]  /*3450*/  FSEL R95, R95, R26, P0 ;  /* 0x0000001a5f5f7208 */ /* 0x000fe20000000000 */
[----:B------:R-:W-:Y:S01]  /*3460*/  FMUL R26, R77, 0.25 ;  /* 0x3e8000004d1a7820 */ /* 0x000fe20000400000 */
[----:B------:R-:W-:Y:S01]  /*3470*/  FSEL R31, R10, R31, P0 ;  /* 0x0000001f0a1f7208 */ /* 0x000fe20000000000 */
[----:B------:R-:W-:Y:S01]  /*3480*/  FMUL R10, R69, 0.25 ;  /* 0x3e800000450a7820 */ /* 0x000fe20000400000 */
[----:B------:R-:W-:Y:S01]  /*3490*/  FSEL R58, R7, R58, P0 ;  /* 0x0000003a073a7208 */ /* 0x000fe20000000000 */
[----:B------:R-:W-:Y:S01]  /*34a0*/  FMUL R7, R46, 0.25 ;  /* 0x3e8000002e077820 */ /* 0x000fe20000400000 */
[----:B------:R-:W-:Y:S01]  /*34b0*/  LOP3.LUT R49, R49, 0xff800000, RZ, 0xc0, !PT ;  /* 0xff80000031317812 */ /* 0x000fe200078ec0ff */
[----:B------:R-:W-:Y:S01]  /*34c0*/  @!P4 FMUL R63, R63, 16777216 ;  /* 0x4b8000003f3fc820 */ /* 0x000fe20000400000 */
[----:B------:R-:W-:Y:S01]  /*34d0*/  FSEL R27, R8, R27, P0 ;  /* 0x0000001b081b7208 */ /* 0x000fe20000000000 */
[----:B------:R-:W-:Y:S01]  /*34e0*/  FMUL R94, R85, 0.25 ;  /* 0x3e800000555e7820 */ /* 0x000fe20000400000 */
[----:B------:R-:W-:Y:S01]  /*34f0*/  FSEL R88, R88, R55, P0 ;  /* 0x0000003758587208 */ /* 0x000fe20000000000 */
[----:B------:R-:W-:Y:S01]  /*3500*/  FMUL R8, R81, 0.25 ;  /* 0x3e80000051087820 */ /* 0x000fe20000400000 */
[----:B------:R-:W-:Y:S01]  /*3510*/  FMUL R101, R48, 0.25 ;  /* 0x3e80000030657820 */ /* 0x000fe20000400000 */
[----:B------:R-:W-:Y:S01]  /*3520*/  FSEL R26, R26, R77, P1 ;  /* 0x0000004d1a1a7208 */ /* 0x000fe20000800000 */
[----:B------:R-:W-:Y:S01]  /*3530*/  FMUL R55, R22, R79 ;  /* 0x0000004f16377220 */ /* 0x000fe20000400000 */
[----:B------:R-:W-:Y:S01]  /*3540*/  FSEL R97, R10, R69, P1 ;  /* 0x000000450a617208 */ /* 0x000fe20000800000 */
[----:B------:R-:W-:Y:S01]  /*3550*/  FMUL R9, R64, 0.25 ;  /* 0x3e80000040097820 */ /* 0x000fe20000400000 */
[----:B------:R-:W-:Y:S01]  /*3560*/  @!P4 FMUL R59, R59, 16777216 ;  /* 0x4b8000003b3bc820 */ /* 0x000fe20000400000 */
[----:B------:R-:W-:Y:S01]  /*3570*/  FMUL R79, R22, R63 ;  /* 0x0000003f164f7220 */ /* 0x000fe20000400000 */
[----:B------:R-:W-:Y:S01]  /*3580*/  FSEL R46, R7, R46, P0 ;  /* 0x0000002e072e7208 */ /* 0x000fe20000000000 */
[----:B------:R-:W-:Y:S01]  /*3590*/  FMUL R10, R61, 0.25 ;  /* 0x3e8000003d0a7820 */ /* 0x000fe20000400000 */
[----:B------:R-:W-:-:S02]  /*35a0*/  IMAD.IADD R63, R28, 0x1, -R49 ;  /* 0x000000011c3f7824 */ /* 0x000fc400078e0a31 */
[----:B------:R-:W-:Y:S01]  /*35b0*/  FMUL R7, R38, 0.25 ;  /* 0x3e80000026077820 */ /* 0x000fe20000400000 */
[----:B------:R-:W-:Y:S01]  /*35c0*/  FSEL R94, R94, R85, P1 ;  /* 0x000000555e5e7208 */ /* 0x000fe20000800000 */
[----:B------:R-:W-:Y:S01]  /*35d0*/  @!P4 FMUL R83, R83, 16777216 ;  /* 0x4b8000005353c820 */ /* 0x000fe20000400000 */
[----:B------:R-:W-:Y:S01]  /*35e0*/  FSEL R85, R8, R81, P1 ;  /* 0x0000005108557208 */ /* 0x000fe20000800000 */
[----:B------:R-:W-:Y:S01]  /*35f0*/  FMUL R81, R22, R59 ;  /* 0x0000003b16517220 */ /* 0x000fe20000400000 */
[----:B------:R-:W-:Y:S01]  /*3600*/  FSEL R101, R101, R48, P1 ;  /* 0x0000003065657208 */ /* 0x000fe20000800000 */
[----:B------:R-:W-:Y:S02]  /*3610*/  VIADD R48, R29, 0xc0cafb0d ;  /* 0xc0cafb0d1d307836 */ /* 0x000fe40000000000 */
[----:B------:R-:W-:Y:S01]  /*3620*/  @!P2 FMUL R26, R26, 16777216 ;  /* 0x4b8000001a1aa820 */ /* 0x000fe20000400000 */
[----:B------:R-:W-:Y:S01]  /*3630*/  FMUL R93, R84, 0.25 ;  /* 0x3e800000545d7820 */ /* 0x000fe20000400000 */
[----:B------:R-:W-:Y:S01]  /*3640*/  FSEL R64, R9, R64, P1 ;  /* 0x0000004009407208 */ /* 0x000fe20000800000 */
[----:B------:R-:W-:-:S02]  /*3650*/  IMAD.MOV.U32 R59, RZ, RZ, 0x3dc6b27f ;  /* 0x3dc6b27fff3b7424 */ /* 0x000fc400078e00ff */
[----:B------:R-:W-:Y:S01]  /*3660*/  FADD R63, R63, -1 ;  /* 0xbf8000003f3f7421 */ /* 0x000fe20000000000 */
[----:B------:R-:W-:Y:S01]  /*3670*/  FSEL R61, R10, R61, P1 ;  /* 0x0000003d0a3d7208 */ /* 0x000fe20000800000 */
[----:B------:R-:W-:Y:S01]  /*3680*/  FMUL R9, R44, 0.25 ;  /* 0x3e8000002c097820 */ /* 0x000fe20000400000 */
[----:B------:R-:W-:Y:S01]  /*3690*/  FSEL R38, R7, R38, P0 ;  /* 0x0000002607267208 */ /* 0x000fe20000000000 */
[----:B------:R-:W-:Y:S01]  /*36a0*/  FMUL R10, R41, 0.25 ;  /* 0x3e800000290a7820 */ /* 0x000fe20000400000 */
[----:B------:R-:W-:Y:S01]  /*36b0*/  FMUL R69, R22, R83 ;  /* 0x0000005316457220 */ /* 0x000fe20000400000 */
[----:B------:R-:W-:Y:S01]  /*36c0*/  FMUL R7, R34, 0.25 ;  /* 0x3e80000022077820 */ /* 0x000fe20000400000 */
[----:B0-----:R-:W-:Y:S01]  /*36d0*/  FMUL R83, R23, R26 ;  /* 0x0000001a17537220 */ /* 0x001fe20000400000 */
[----:B------:R-:W-:Y:S01]  /*36e0*/  LOP3.LUT R48, R48, 0xff800000, RZ, 0xc0, !PT ;  /* 0xff80000030307812 */ /* 0x000fe200078ec0ff */
[----:B------:R-:W-:Y:S01]  /*36f0*/  FFMA.FTZ R26, R63, R59, -0.16845393180847167969 ;  /* 0xbe2c7f303f1a7423 */ /* 0x000fe2000001003b */
[----:B------:R-:W-:Y:S01]  /*3700*/  FSEL R93, R93, R84, P1 ;  /* 0x000000545d5d7208 */ /* 0x000fe20000800000 */
[----:B------:R-:W-:Y:S01]  /*3710*/  FMUL R91, R50, 0.25 ;  /* 0x3e800000325b7820 */ /* 0x000fe20000400000 */
[----:B------:R-:W-:Y:S01]  /*3720*/  FSEL R44, R9, R44, P1 ;  /* 0x0000002c092c7208 */ /* 0x000fe20000800000 */
[----:B------:R-:W-:Y:S01]  /*3730*/  FFMA.FTZ R26, R63, R26, 0.1716887056827545166 ;  /* 0x3e2fcf2a3f1a7423 */ /* 0x000fe2000001001a */
[----:B------:R-:W-:Y:S01]  /*3740*/  FSEL R41, R10, R41, P1 ;  /* 0x000000290a297208 */ /* 0x000fe20000800000 */
[----:B------:R-:W-:Y:S01]  /*3750*/  IMAD.IADD R30, R29, 0x1, -R48 ;  /* 0x000000011d1e7824 */ /* 0x000fe200078e0a30 */
[----:B------:R-:W-:Y:S01]  /*3760*/  FSEL R34, R7, R34, P0 ;  /* 0x0000002207227208 */ /* 0x000fe20000000000 */
[----:B------:R-:W-:Y:S01]  /*3770*/  FMUL R7, R76, 0.25 ;  /* 0x3e8000004c077820 */ /* 0x000fe20000400000 */
[----:B------:R-:W-:Y:S01]  /*3780*/  @!P2 FMUL R93, R93, 16777216 ;  /* 0x4b8000005d5da820 */ /* 0x000fe20000400000 */
[----:B------:R-:W-:Y:S01]  /*3790*/  @!P2 FMUL R44, R44, 16777216 ;  /* 0x4b8000002c2ca820 */ /* 0x000fe20000400000 */
[----:B------:R-:W-:Y:S01]  /*37a0*/  FSEL R91, R91, R50, P0 ;  /* 0x000000325b5b7208 */ /* 0x000fe20000000000 */
[----:B------:R-:W-:Y:S01]  /*37b0*/  @!P2 FMUL R41, R41, 16777216 ;  /* 0x4b8000002929a820 */ /* 0x000fe20000400000 */
[----:B------:R-:W-:Y:S01]  /*37c0*/  FFMA.FTZ R26, R63, R26, -0.17900948226451873779 ;  /* 0xbe374e433f1a7423 */ /* 0x000fe2000001001a */
[----:B------:R-:W-:Y:S01]  /*37d0*/  I2FP.F32.S32 R50, R48 ;  /* 0x0000003000327245 */ /* 0x000fe20000201400 */
[----:B------:R-:W-:Y:S01]  /*37e0*/  FADD R30, R30, -1 ;  /* 0xbf8000001e1e7421 */ /* 0x000fe20000000000 */
[----:B------:R-:W-:Y:S01]  /*37f0*/  FSEL R96, R7, R76, P1 ;  /* 0x0000004c07607208 */ /* 0x000fe20000800000 */
[C---:B------:R-:W-:Y:S01]  /*3800*/  FMUL R48, R23.reuse, R93 ;  /* 0x0000005d17307220 */ /* 0x040fe20000400000 */
[----:B------:R-:W-:Y:S01]  /*3810*/  FMUL R7, R68, 0.25 ;  /* 0x3e80000044077820 */ /* 0x000fe20000400000 */
[C---:B------:R-:W-:Y:S01]  /*3820*/  FMUL R93, R23.reuse, R44 ;  /* 0x0000002c175d7220 */ /* 0x040fe20000400000 */
[----:B------:R-:W-:Y:S01]  /*3830*/  FMUL R44, R23, R41 ;  /* 0x00000029172c7220 */ /* 0x000fe20000400000 */
[----:B------:R-:W-:Y:S01]  /*3840*/  FFMA.FTZ R26, R63, R26, 0.20512372255325317383 ;  /* 0x3e520bf43f1a7423 */ /* 0x000fe2000001001a */
[----:B------:R-:W-:Y:S01]  /*3850*/  FFMA.FTZ R41, R30, R59, -0.16845393180847167969 ;  /* 0xbe2c7f301e297423 */ /* 0x000fe2000001003b */
[----:B------:R-:W-:Y:S01]  /*3860*/  FMUL R16, R25, 0.25 ;  /* 0x3e80000019107820 */ /* 0x000fe20000400000 */
[----:B------:R-:W-:Y:S01]  /*3870*/  BAR.SYNC.DEFER_BLOCKING 0x0 ;  /* 0x0000000000007b1d */ /* 0x000fe20000010000 */
[----:B------:R-:W-:Y:S01]  /*3880*/  FMUL R8, R73, 0.25 ;  /* 0x3e80000049087820 */ /* 0x000fe20000400000 */
[----:B------:R-:W-:Y:S01]  /*3890*/  FSEL R68, R7, R68, P1 ;  /* 0x0000004407447208 */ /* 0x000fe20000800000 */
[C---:B------:R-:W-:Y:S01]  /*38a0*/  FFMA.FTZ R26, R63.reuse, R26, -0.24046532809734344482 ;  /* 0xbe763c8b3f1a7423 */ /* 0x040fe2000001001a */
[----:B------:R-:W-:Y:S01]  /*38b0*/  FMUL R7, R60, 0.25 ;  /* 0x3e8000003c077820 */ /* 0x000fe20000400000 */
[----:B------:R-:W-:Y:S01]  /*38c0*/  FFMA.FTZ R41, R30, R41, 0.1716887056827545166 ;  /* 0x3e2fcf2a1e297423 */ /* 0x000fe20000010029 */
[----:B------:R-:W-:Y:S01]  /*38d0*/  FMUL R5, R80, 0.25 ;  /* 0x3e80000050057820 */ /* 0x000fe20000400000 */
[----:B------:R-:W-:Y:S01]  /*38e0*/  LOP3.LUT R14, R2, 0x7, RZ, 0xc0, !PT ;  /* 0x00000007020e7812 */ /* 0x000fe200078ec0ff */
[----:B------:R-:W-:Y:S01]  /*38f0*/  FFMA.FTZ R26, R63, R26, 0.28857114911079406738 ;  /* 0x3e93bf993f1a7423 */ /* 0x000fe2000001001a */
[----:B------:R-:W-:Y:S01]  /*3900*/  FSEL R25, R16, R25, P1 ;  /* 0x0000001910197208 */ /* 0x000fe20000800000 */
[----:B------:R-:W-:Y:S01]  /*3910*/  FFMA.FTZ R41, R30, R41, -0.17900948226451873779 ;  /* 0xbe374e431e297423 */ /* 0x000fe20000010029 */
[----:B------:R-:W-:Y:S01]  /*3920*/  FSEL R73, R8, R73, P1 ;  /* 0x0000004908497208 */ /* 0x000fe20000800000 */
[----:B------:R-:W-:Y:S01]  /*3930*/  FMUL R8, R65, 0.25 ;  /* 0x3e80000041087820 */ /* 0x000fe20000400000 */
[----:B------:R-:W-:Y:S01]  /*3940*/  FSEL R60, R7, R60, P1 ;  /* 0x0000003c073c7208 */ /* 0x000fe20000800000 */
[----:B------:R-:W-:Y:S01]  /*3950*/  @!P4 FMUL R82, R82, 16777216 ;  /* 0x4b8000005252c820 */ /* 0x000fe20000400000 */
[----:B------:R-:W-:Y:S01]  /*3960*/  @!P4 FMUL R62, R62, 16777216 ;  /* 0x4b8000003e3ec820 */ /* 0x000fe20000400000 */
[----:B------:R-:W-:Y:S01]  /*3970*/  @!P4 FMUL R58, R58, 16777216 ;  /* 0x4b8000003a3ac820 */ /* 0x000fe20000400000 */
[----:B------:R-:W-:Y:S01]  /*3980*/  @!P4 FMUL R27, R27, 16777216 ;  /* 0x4b8000001b1bc820 */ /* 0x000fe20000400000 */
[----:B------:R-:W-:Y:S01]  /*3990*/  LEA R19, R14, UR20, 0x4 ;  /* 0x000000140e137c11 */ /* 0x000fe2000f8e20ff */
[----:B------:R-:W-:Y:S01]  /*39a0*/  @!P4 FMUL R92, R92, 16777216 ;  /* 0x4b8000005c5cc820 */ /* 0x000fe20000400000 */
[----:B------:R-:W-:Y:S01]  /*39b0*/  @!P4 FMUL R95, R95, 16777216 ;  /* 0x4b8000005f5fc820 */ /* 0x000fe20000400000 */
[----:B------:R-:W-:Y:S01]  /*39c0*/  FFMA.FTZ R26, R63, R26, -0.36067417263984680176 ;  /* 0xbeb8aa493f1a7423 */ /* 0x000fe2000001001a */
[----:B------:R-:W-:Y:S01]  /*39d0*/  FSEL R84, R5, R80, P1 ;  /* 0x0000005005547208 */ /* 0x000fe20000800000 */
[----:B------:R-:W-:Y:S01]  /*39e0*/  @!P4 FMUL R31, R31, 16777216 ;  /* 0x4b8000001f1fc820 */ /* 0x000fe20000400000 */
[----:B------:R-:W-:Y:S01]  /*39f0*/  LOP3.LUT R15, R2, 0x8, RZ, 0xc0, !PT ;  /* 0x00000008020f7812 */ /* 0x000fe200078ec0ff */
[----:B------:R-:W-:Y:S01]  /*3a00*/  @!P2 FMUL R104, R104, 16777216 ;  /* 0x4b8000006868a820 */ /* 0x000fe20000400000 */
[----:B------:R-:W-:Y:S01]  /*3a10*/  @!P2 FMUL R105, R105, 16777216 ;  /* 0x4b8000006969a820 */ /* 0x000fe20000400000 */
[----:B------:R-:W-:Y:S01]  /*3a20*/  @!P2 FMUL R25, R25, 16777216 ;  /* 0x4b8000001919a820 */ /* 0x000fe20000400000 */
[----:B------:R-:W-:Y:S01]  /*3a30*/  @!P2 FMUL R24, R24, 16777216 ;  /* 0x4b8000001818a820 */ /* 0x000fe20000400000 */
[----:B------:R-:W-:Y:S01]  /*3a40*/  FFMA.FTZ R41, R30, R41, 0.20512372255325317383 ;  /* 0x3e520bf41e297423 */ /* 0x000fe20000010029 */
[C---:B------:R-:W-:Y:S01]  /*3a50*/  FMUL R70, R22.reuse, R82 ;  /* 0x0000005216467220 */ /* 0x040fe20000400000 */
[----:B------:R-:W-:Y:S01]  /*3a60*/  FMUL R80, R22, R62 ;  /* 0x0000003e16507220 */ /* 0x000fe20000400000 */
[----:B------:R-:W-:Y:S01]  /*3a70*/  FSEL R65, R8, R65, P1 ;  /* 0x0000004108417208 */ /* 0x000fe20000800000 */
[C---:B------:R-:W-:Y:S01]  /*3a80*/  FMUL R82, R22.reuse, R58 ;  /* 0x0000003a16527220 */ /* 0x040fe20000400000 */
[----:B------:R-:W-:Y:S01]  /*3a90*/  FMUL R62, R22, R27 ;  /* 0x0000001b163e7220 */ /* 0x000fe20000400000 */
[----:B------:R-:W-:Y:S01]  /*3aa0*/  @!P2 FMUL R60, R60, 16777216 ;  /* 0x4b8000003c3ca820 */ /* 0x000fe20000400000 */
[----:B------:R-:W-:Y:S01]  /*3ab0*/  FMUL R8, R57, 0.25 ;  /* 0x3e80000039087820 */ /* 0x000fe20000400000 */
[C---:B------:R-:W-:Y:S01]  /*3ac0*/  FMUL R58, R22.reuse, R92 ;  /* 0x0000005c163a7220 */ /* 0x040fe20000400000 */
[----:B------:R-:W-:Y:S01]  /*3ad0*/  FMUL R27, R22, R95 ;  /* 0x0000005f161b7220 */ /* 0x000fe20000400000 */
[----:B------:R-:W-:Y:S01]  /*3ae0*/  FFMA.FTZ R26, R63, R26, 0.48089820146560668945 ;  /* 0x3ef6384a3f1a7423 */ /* 0x000fe2000001001a */
[--C-:B------:R-:W-:Y:S01]  /*3af0*/  IMAD R18, R14, -0x8, R19.reuse ;  /* 0xfffffff80e127824 */ /* 0x100fe200078e0213 */
[----:B------:R-:W-:Y:S01]  /*3b00*/  LOP3.LUT R20, R2, 0x1f0, RZ, 0xc0, !PT ;  /* 0x000001f002147812 */ /* 0x000fe200078ec0ff */
[----:B------:R-:W-:Y:S01]  /*3b10*/  FMUL R31, R22, R31 ;  /* 0x0000001f161f7220 */ /* 0x000fe20000400000 */
[C---:B------:R-:W-:Y:S01]  /*3b20*/  FMUL R104, R23.reuse, R104 ;  /* 0x0000006817687220 */ /* 0x040fe20000400000 */
[C---:B------:R-:W-:Y:S01]  /*3b30*/  FMUL R105, R23.reuse, R105 ;  /* 0x0000006917697220 */ /* 0x040fe20000400000 */
[C---:B------:R-:W-:Y:S01]  /*3b40*/  FMUL R24, R23.reuse, R24 ;  /* 0x0000001817187220 */ /* 0x040fe20000400000 */
[----:B------:R-:W-:Y:S01]  /*3b50*/  FFMA.FTZ R41, R30, R41, -0.24046532809734344482 ;  /* 0xbe763c8b1e297423 */ /* 0x000fe20000010029 */
[----:B------:R-:W-:Y:S01]  /*3b60*/  FMUL R25, R23, R25 ;  /* 0x0000001917197220 */ /* 0x000fe20000400000 */
[----:B------:R-:W-:-:S02]  /*3b70*/  IMAD R19, R15, 0x200, R19 ;  /* 0x000002000f137824 */ /* 0x000fc400078e0213 */
[----:B------:R-:W-:Y:S01]  /*3b80*/  FMUL R95, R23, R60 ;  /* 0x0000003c175f7220 */ /* 0x000fe20000400000 */
[----:B------:R-:W-:Y:S01]  /*3b90*/  FFMA.FTZ R60, R63, R26, -0.72134751081466674805 ;  /* 0xbf38aa3b3f3c7423 */ /* 0x000fe2000001001a */
[----:B------:R-:W-:Y:S01]  /*3ba0*/  FSEL R57, R8, R57, P1 ;  /* 0x0000003908397208 */ /* 0x000fe20000800000 */
[----:B------:R-:W-:Y:S01]  /*3bb0*/  FFMA.FTZ R41, R30, R41, 0.28857114911079406738 ;  /* 0x3e93bf991e297423 */ /* 0x000fe20000010029 */
[----:B------:R-:W-:Y:S01]  /*3bc0*/  F2FP.F16.F32.PACK_AB R26, R58, R27 ;  /* 0x0000001b3a1a723e */ /* 0x000fe200000000ff */
[----:B------:R-:W-:Y:S01]  /*3bd0*/  FMUL R5, R72, 0.25 ;  /* 0x3e80000048057820 */ /* 0x000fe20000400000 */
[----:B------:R-:W-:Y:S01]  /*3be0*/  FMUL R7, R56, 0.25 ;  /* 0x3e80000038077820 */ /* 0x000fe20000400000 */
[----:B------:R-:W-:Y:S01]  /*3bf0*/  FMUL R99, R52, 0.25 ;  /* 0x3e80000034637820 */ /* 0x000fe20000400000 */
[----:B------:R-:W-:Y:S01]  /*3c00*/  FMUL R8, R45, 0.25 ;  /* 0x3e8000002d087820 */ /* 0x000fe20000400000 */
[----:B------:R-:W-:Y:S01]  /*3c10*/  FMUL R9, R40, 0.25 ;  /* 0x3e80000028097820 */ /* 0x000fe20000400000 */
[----:B------:R-:W-:Y:S01]  /*3c20*/  FMUL R10, R37, 0.25 ;  /* 0x3e800000250a7820 */ /* 0x000fe20000400000 */
[----:B------:R-:W-:Y:S01]  /*3c30*/  FMUL R11, R36, 0.25 ;  /* 0x3e800000240b7820 */ /* 0x000fe20000400000 */
[----:B------:R-:W-:Y:S01]  /*3c40*/  FMUL R103, R32, 0.25 ;  /* 0x3e80000020677820 */ /* 0x000fe20000400000 */
[----:B------:R-:W-:Y:S01]  /*3c50*/  IMAD R19, R20, 0x8, R19 ;  /* 0x0000000814137824 */ /* 0x000fe200078e0213 */
[----:B------:R-:W-:Y:S01]  /*3c60*/  F2FP.F16.F32.PACK_AB R24, R105, R24 ;  /* 0x000000186918723e */ /* 0x000fe200000000ff */
[----:B------:R-:W-:Y:S01]  /*3c70*/  FFMA.FTZ R41, R30, R41, -0.36067417263984680176 ;  /* 0xbeb8aa491e297423 */ /* 0x000fe20000010029 */
[----:B------:R-:W-:Y:S01]  /*3c80*/  F2FP.F16.F32.PACK_AB R25, R104, R25 ;  /* 0x000000196819723e */ /* 0x000fe200000000ff */
[----:B------:R-:W-:Y:S01]  /*3c90*/  IMAD.SHL.U32 R17, R2, 0x4, RZ ;  /* 0x0000000402117824 */ /* 0x000fe200078e00ff */
[----:B------:R-:W-:Y:S01]  /*3ca0*/  F2FP.F16.F32.PACK_AB R27, R31, R62 ;  /* 0x0000003e1f1b723e */ /* 0x000fe200000000ff */
[----:B------:R-:W-:Y:S01]  /*3cb0*/  FFMA.FTZ R41, R30, R41, 0.48089820146560668945 ;  /* 0x3ef6384a1e297423 */ /* 0x000fe20000010029 */
[----:B------:R-:W-:Y:S01]  /*3cc0*/  FSEL R72, R5, R72, P1 ;  /* 0x0000004805487208 */ /* 0x000fe20000800000 */
[----:B------:R-:W-:Y:S01]  /*3cd0*/  @!P2 FMUL R94, R94, 16777216 ;  /* 0x4b8000005e5ea820 */ /* 0x000fe20000400000 */
[----:B------:R-:W-:Y:S01]  /*3ce0*/  FSEL R56, R7, R56, P1 ;  /* 0x0000003807387208 */ /* 0x000fe20000800000 */
[----:B------:R-:W-:Y:S01]  /*3cf0*/  STSM.16.M88.4 [R19], R24 ;  /* 0x0000001813007844 */ /* 0x000fe20000000200 */
[----:B------:R-:W-:Y:S01]  /*3d00*/  FSEL R99, R99, R52, P1 ;  /* 0x0000003463637208 */ /* 0x000fe20000800000 */
[----:B------:R-:W-:Y:S01]  /*3d10*/  @!P2 FMUL R85, R85, 16777216 ;  /* 0x4b8000005555a820 */ /* 0x000fe20000400000 */
        /* <DEDUP_REMOVED lines=26> */
[----:B------:R-:W-:Y:S01]  /*3ec0*/  FFMA.FTZ R41, R30, R41, -0.72134751081466674805 ;  /* 0xbf38aa3b1e297423 */ /* 0x000fe20000010029 */
[----:B------:R-:W-:Y:S01]  /*3ed0*/  ISETP.GE.U32.AND P1, PT, R28, 0x7f800000, PT ;  /* 0x7f8000001c00780c */ /* 0x000fe20003f26070 */
[----:B------:R-:W-:Y:S01]  /*3ee0*/  @!P4 FMUL R67, R67, 16777216 ;  /* 0x4b8000004343c820 */ /* 0x000fe20000400000 */
[----:B------:R-:W-:Y:S01]  /*3ef0*/  ISETP.GE.U32.AND P2, PT, R29, 0x7f800000, PT ;  /* 0x7f8000001d00780c */ /* 0x000fe20003f46070 */
[----:B------:R-:W-:Y:S01]  /*3f00*/  FMUL R60, R63, R60 ;  /* 0x0000003c3f3c7220 */ /* 0x000fe20000400000 */
[----:B------:R-:W-:Y:S01]  /*3f10*/  LOP3.LUT R17, R17, 0x3c0, RZ, 0xc0, !PT ;  /* 0x000003c011117812 */ /* 0x000fe200078ec0ff */
[----:B------:R-:W-:Y:S01]  /*3f20*/  FMUL R41, R30, R41 ;  /* 0x000000291e297220 */ /* 0x000fe20000400000 */
[----:B------:R-:W-:Y:S01]  /*3f30*/  I2FP.F32.S32 R32, R49 ;  /* 0x0000003100207245 */ /* 0x000fe20000201400 */
[----:B------:R-:W-:Y:S01]  /*3f40*/  @!P4 FMUL R71, R71, 16777216 ;  /* 0x4b8000004747c820 */ /* 0x000fe20000400000 */
[----:B------:R-:W-:Y:S01]  /*3f50*/  FSEL R21, RZ, -23, P3 ;  /* 0xc1b80000ff157808 */ /* 0x000fe20001800000 */
[----:B------:R-:W-:-:S02]  /*3f60*/  IMAD.IADD R52, R17, 0x1, R18 ;  /* 0x0000000111347824 */ /* 0x000fc400078e0212 */
[----:B------:R-:W-:Y:S01]  /*3f70*/  FMUL R77, R22, R67 ;  /* 0x00000043164d7220 */ /* 0x000fe20000400000 */
[----:B------:R-:W-:Y:S01]  /*3f80*/  FMUL R60, R63, R60 ;  /* 0x0000003c3f3c7220 */ /* 0x000fe20000400000 */
[----:B------:R-:W-:Y:S01]  /*3f90*/  FMUL R41, R30, R41 ;  /* 0x000000291e297220 */ /* 0x000fe20000400000 */
[----:B------:R-:W-:Y:S01]  /*3fa0*/  IMAD.SHL.U32 R67, R2, 0x10, RZ ;  /* 0x0000001002437824 */ /* 0x000fe200078e00ff */
[----:B------:R-:W-:Y:S01]  /*3fb0*/  LEA.HI R15, R15, R52, RZ, 0x1f ;  /* 0x000000340f0f7211 */ /* 0x000fe200078ff8ff */
[----:B------:R-:W-:Y:S01]  /*3fc0*/  FMUL R89, R54, 0.25 ;  /* 0x3e80000036597820 */ /* 0x000fe20000400000 */
[----:B------:R-:W-:Y:S01]  /*3fd0*/  FMUL R90, R51, 0.25 ;  /* 0x3e800000335a7820 */ /* 0x000fe20000400000 */
[----:B------:R-:W-:Y:S01]  /*3fe0*/  FFMA.FTZ R33, R32, 1.1920928955078125e-07, R33 ;  /* 0x3400000020217823 */ /* 0x000fe20000010021 */
[----:B------:R-:W-:Y:S01]  /*3ff0*/  FMUL R52, R22, R71 ;  /* 0x0000004716347220 */ /* 0x000fe20000400000 */
[----:B------:R-:W-:Y:S01]  /*4000*/  FFMA.FTZ R62, R63, 1.4426950216293334961, R60 ;  /* 0x3fb8aa3b3f3e7823 */ /* 0x000fe2000001003c */
[----:B------:R-:W-:Y:S01]  /*4010*/  FFMA.FTZ R41, R30, 1.4426950216293334961, R41 ;  /* 0x3fb8aa3b1e297823 */ /* 0x000fe20000010029 */
[----:B------:R-:W-:Y:S01]  /*4020*/  FFMA.FTZ R32, R50, 1.1920928955078125e-07, R21 ;  /* 0x3400000032207823 */ /* 0x000fe20000010015 */
[----:B------:R-:W-:Y:S01]  /*4030*/  FMUL R71, R23, R85 ;  /* 0x0000005517477220 */ /* 0x000fe20000400000 */
[----:B------:R-:W-:-:S02]  /*4040*/  @P1 IMAD.MOV.U32 R31, RZ, RZ, 0x7f800000 ;  /* 0x7f800000ff1f1424 */ /* 0x000fc400078e00ff */
[----:B------:R-:W-:Y:S01]  /*4050*/  FMUL R85, R23, R72 ;  /* 0x0000004817557220 */ /* 0x000fe20000400000 */
[----:B------:R-:W-:Y:S01]  /*4060*/  @P2 IMAD.MOV.U32 R30, RZ, RZ, 0x7f800000 ;  /* 0x7f800000ff1e2424 */ /* 0x000fe200078e00ff */
[----:B------:R-:W-:Y:S01]  /*4070*/  LOP3.LUT R67, R67, 0x1ff0, RZ, 0xc0, !PT ;  /* 0x00001ff043437812 */ /* 0x000fe200078ec0ff */
[----:B------:R-:W-:Y:S01]  /*4080*/  BAR.SYNC.DEFER_BLOCKING 0x0 ;  /* 0x0000000000007b1d */ /* 0x000fe20000010000 */
[----:B------:R-:W-:Y:S01]  /*4090*/  FMUL R72, R23, R61 ;  /* 0x0000003d17487220 */ /* 0x000fe20000400000 */
[----:B------:R-:W-:Y:S01]  /*40a0*/  FADD R61, R33, R62 ;  /* 0x0000003e213d7221 */ /* 0x000fe20000000000 */
[----:B------:R-:W-:Y:S01]  /*40b0*/  FSEL R89, R89, R54, P0 ;  /* 0x0000003659597208 */ /* 0x000fe20000000000 */
[----:B------:R-:W-:Y:S01]  /*40c0*/  FADD R63, R32, R41 ;  /* 0x00000029203f7221 */ /* 0x000fe20000000000 */
[----:B------:R-:W-:Y:S01]  /*40d0*/  FSEL R90, R90, R51, P0 ;  /* 0x000000335a5a7208 */ /* 0x000fe20000000000 */
[C---:B------:R-:W-:Y:S01]  /*40e0*/  @P1 FFMA.FTZ R61, R28.reuse, R31, +INF ;  /* 0x7f8000001c3d1423 */ /* 0x040fe2000001001f */
[----:B------:R-:W-:Y:S01]  /*40f0*/  FSETP.NEU.AND P0, PT, R28, RZ, PT ;  /* 0x000000ff1c00720b */ /* 0x000fe20003f0d000 */
[C---:B------:R-:W-:Y:S01]  /*4100*/  @P2 FFMA.FTZ R63, R29.reuse, R30, +INF ;  /* 0x7f8000001d3f2423 */ /* 0x040fe2000001001e */
[----:B------:R-:W-:Y:S01]  /*4110*/  FSETP.NEU.AND P1, PT, R29, RZ, PT ;  /* 0x000000ff1d00720b */ /* 0x000fe20003f2d000 */
[----:B------:R-:W-:Y:S01]  /*4120*/  @!P4 FMUL R39, R39, 16777216 ;  /* 0x4b8000002727c820 */ /* 0x000fe20000400000 */
[----:B------:R-:W-:Y:S01]  /*4130*/  @!P4 FMUL R38, R38, 16777216 ;  /* 0x4b8000002626c820 */ /* 0x000fe20000400000 */
[----:B------:R-:W-:Y:S01]  /*4140*/  @!P4 FMUL R35, R35, 16777216 ;  /* 0x4b8000002323c820 */ /* 0x000fe20000400000 */
[----:B------:R-:W-:Y:S01]  /*4150*/  @!P4 FMUL R34, R34, 16777216 ;  /* 0x4b8000002222c820 */ /* 0x000fe20000400000 */
[C---:B------:R-:W-:Y:S01]  /*4160*/  FMUL R39, R22.reuse, R39 ;  /* 0x0000002716277220 */ /* 0x040fe20000400000 */
[C---:B------:R-:W-:Y:S01]  /*4170*/  FMUL R38, R22.reuse, R38 ;  /* 0x0000002616267220 */ /* 0x040fe20000400000 */
[C---:B------:R-:W-:Y:S01]  /*4180*/  FMUL R35, R22.reuse, R35 ;  /* 0x0000002316237220 */ /* 0x040fe20000400000 */
[----:B------:R-:W-:Y:S01]  /*4190*/  FMUL R34, R22, R34 ;  /* 0x0000002216227220 */ /* 0x000fe20000400000 */
[C---:B------:R-:W-:Y:S01]  /*41a0*/  FMUL R37, R23.reuse, R37 ;  /* 0x0000002517257220 */ /* 0x040fe20000400000 */
[C---:B------:R-:W-:Y:S01]  /*41b0*/  FMUL R36, R23.reuse, R36 ;  /* 0x0000002417247220 */ /* 0x040fe20000400000 */
[C---:B------:R-:W-:Y:S01]  /*41c0*/  FMUL R102, R23.reuse, R102 ;  /* 0x0000006617667220 */ /* 0x040fe20000400000 */
[----:B------:R-:W-:Y:S01]  /*41d0*/  FMUL R103, R23, R103 ;  /* 0x0000006717677220 */ /* 0x000fe20000400000 */
[----:B------:R-:W-:Y:S01]  /*41e0*/  F2FP.F16.F32.PACK_AB R38, R38, R34 ;  /* 0x000000222626723e */ /* 0x000fe200000000ff */
[----:B------:R-:W-:Y:S01]  /*41f0*/  @!P4 FMUL R47, R47, 16777216 ;  /* 0x4b8000002f2fc820 */ /* 0x000fe20000400000 */
[----:B------:R-:W0:Y:S01]  /*4200*/  LDS.128 R28, [R67+UR20] ;  /* 0x00000014431c7984 */ /* 0x000e220008000c00 */
[----:B------:R-:W-:Y:S01]  /*4210*/  F2FP.F16.F32.PACK_AB R37, R37, R102 ;  /* 0x000000662525723e */ /* 0x000fe200000000ff */
[----:B------:R-:W-:Y:S01]  /*4220*/  @!P4 FMUL R46, R46, 16777216 ;  /* 0x4b8000002e2ec820 */ /* 0x000fe20000400000 */
[----:B------:R-:W-:Y:S01]  /*4230*/  F2FP.F16.F32.PACK_AB R36, R36, R103 ;  /* 0x000000672424723e */ /* 0x000fe200000000ff */
[----:B------:R-:W-:Y:S01]  /*4240*/  @!P4 FMUL R43, R43, 16777216 ;  /* 0x4b8000002b2bc820 */ /* 0x000fe20000400000 */
[----:B------:R-:W-:Y:S01]  /*4250*/  F2FP.F16.F32.PACK_AB R39, R39, R35 ;  /* 0x000000232727723e */ /* 0x000fe200000000ff */
[----:B------:R-:W-:Y:S01]  /*4260*/  BAR.SYNC.DEFER_BLOCKING 0x0 ;  /* 0x0000000000007b1d */ /* 0x000fe20000010000 */
[----:B------:R-:W-:Y:S01]  /*4270*/  @!P4 FMUL R42, R42, 16777216 ;  /* 0x4b8000002a2ac820 */ /* 0x000fe20000400000 */
[C---:B------:R-:W-:Y:S01]  /*4280*/  FMUL R47, R22.reuse, R47 ;  /* 0x0000002f162f7220 */ /* 0x040fe20000400000 */
[C---:B------:R-:W-:Y:S01]  /*4290*/  FMUL R46, R22.reuse, R46 ;  /* 0x0000002e162e7220 */ /* 0x040fe20000400000 */
[C---:B------:R-:W-:Y:S01]  /*42a0*/  FMUL R43, R22.reuse, R43 ;  /* 0x0000002b162b7220 */ /* 0x040fe20000400000 */
[----:B------:R-:W-:Y:S01]  /*42b0*/  FMUL R42, R22, R42 ;  /* 0x0000002a162a7220 */ /* 0x000fe20000400000 */
[C---:B------:R-:W-:Y:S01]  /*42c0*/  FMUL R45, R23.reuse, R45 ;  /* 0x0000002d172d7220 */ /* 0x040fe20000400000 */
[----:B------:R-:W-:Y:S01]  /*42d0*/  FMUL R40, R23, R40 ;  /* 0x0000002817287220 */ /* 0x000fe20000400000 */
[----:B------:R-:W-:Y:S01]  /*42e0*/  @!P4 FMUL R88, R88, 16777216 ;  /* 0x4b8000005858c820 */ /* 0x000fe20000400000 */
[----:B------:R-:W-:Y:S01]  /*42f0*/  F2FP.F16.F32.PACK_AB R35, R47, R43 ;  /* 0x0000002b2f23723e */ /* 0x000fe200000000ff */
[----:B------:R-:W-:Y:S01]  /*4300*/  @!P4 FMUL R89, R89, 16777216 ;  /* 0x4b8000005959c820 */ /* 0x000fe20000400000 */
[----:B------:R-:W-:Y:S01]  /*4310*/  F2FP.F16.F32.PACK_AB R33, R45, R44 ;  /* 0x0000002c2d21723e */ /* 0x000fe200000000ff */
[----:B------:R-:W-:Y:S01]  /*4320*/  @!P4 FMUL R90, R90, 16777216 ;  /* 0x4b8000005a5ac820 */ /* 0x000fe20000400000 */
[----:B------:R-:W-:Y:S01]  /*4330*/  F2FP.F16.F32.PACK_AB R32, R93, R40 ;  /* 0x000000285d20723e */ /* 0x000fe200000000ff */
[----:B------:R-:W-:Y:S01]  /*4340*/  @!P4 FMUL R91, R91, 16777216 ;  /* 0x4b8000005b5bc820 */ /* 0x000fe20000400000 */
[----:B------:R-:W-:Y:S01]  /*4350*/  F2FP.F16.F32.PACK_AB R34, R46, R42 ;  /* 0x0000002a2e22723e */ /* 0x000fe200000000ff */
[C---:B------:R-:W-:Y:S01]  /*4360*/  FMUL R107, R23.reuse, R98 ;  /* 0x00000062176b7220 */ /* 0x040fe20000400000 */
[C---:B------:R-:W-:Y:S01]  /*4370*/  FMUL R88, R22.reuse, R88 ;  /* 0x0000005816587220 */ /* 0x040fe20000400000 */
[C---:B------:R-:W-:Y:S01]  /*4380*/  FMUL R89, R22.reuse, R89 ;  /* 0x0000005916597220 */ /* 0x040fe20000400000 */
[C---:B------:R-:W-:Y:S01]  /*4390*/  FMUL R90, R22.reuse, R90 ;  /* 0x0000005a165a7220 */ /* 0x040fe20000400000 */
[----:B------:R-:W-:Y:S01]  /*43a0*/  FMUL R91, R22, R91 ;  /* 0x0000005b165b7220 */ /* 0x000fe20000400000 */
[C---:B------:R-:W-:Y:S01]  /*43b0*/  FMUL R99, R23.reuse, R99 ;  /* 0x0000006317637220 */ /* 0x040fe20000400000 */
[C---:B------:R-:W-:Y:S01]  /*43c0*/  FMUL R100, R23.reuse, R100 ;  /* 0x0000006417647220 */ /* 0x040fe20000400000 */
[----:B------:R-:W-:Y:S01]  /*43d0*/  FMUL R98, R23, R101 ;  /* 0x0000006517627220 */ /* 0x000fe20000400000 */
[----:B------:R-:W-:Y:S01]  /*43e0*/  STSM.16.M88.4 [R19], R36 ;  /* 0x0000002413007844 */ /* 0x000fe20000000200 */
[----:B------:R-:W-:Y:S01]  /*43f0*/  F2FP.F16.F32.PACK_AB R46, R89, R91 ;  /* 0x0000005b592e723e */ /* 0x000fe200000000ff */
[----:B------:R-:W-:Y:S01]  /*4400*/  @!P4 FMUL R74, R74, 16777216 ;  /* 0x4b8000004a4ac820 */ /* 0x000fe20000400000 */
[----:B------:R-:W-:Y:S01]  /*4410*/  F2FP.F16.F32.PACK_AB R45, R107, R100 ;  /* 0x000000646b2d723e */ /* 0x000fe200000000ff */
[----:B------:R-:W-:Y:S01]  /*4420*/  BAR.SYNC.DEFER_BLOCKING 0x0 ;  /* 0x0000000000007b1d */ /* 0x000fe20000010000 */
[----:B------:R-:W-:Y:S01]  /*4430*/  F2FP.F16.F32.PACK_AB R44, R99, R98 ;  /* 0x00000062632c723e */ /* 0x000fe200000000ff */
[----:B------:R-:W-:Y:S01]  /*4440*/  FMUL R76, R22, R74 ;  /* 0x0000004a164c7220 */ /* 0x000fe20000400000 */
[----:B------:R-:W-:Y:S01]  /*4450*/  F2FP.F16.F32.PACK_AB R47, R88, R90 ;  /* 0x0000005a582f723e */ /* 0x000fe200000000ff */
[C---:B------:R-:W-:Y:S01]  /*4460*/  FMUL R74, R23.reuse, R84 ;  /* 0x00000054174a7220 */ /* 0x040fe20000400000 */
[C---:B------:R-:W-:Y:S01]  /*4470*/  FMUL R84, R23.reuse, R73 ;  /* 0x0000004917547220 */ /* 0x040fe20000400000 */
[C---:B------:R-:W-:Y:S01]  /*4480*/  FMUL R73, R23.reuse, R57 ;  /* 0x0000003917497220 */ /* 0x040fe20000400000 */
[----:B------:R-:W-:Y:S01]  /*4490*/  FMUL R106, R23, R56 ;  /* 0x00000038176a7220 */ /* 0x000fe20000400000 */
[----:B------:R-:W1:Y:S01]  /*44a0*/  LDC R5, c[0x0][0x278] ;  /* 0x00009e00ff057b82 */ /* 0x000e620000000800 */
[----:B------:R-:W-:Y:S01]  /*44b0*/  @!P4 FMUL R87, R87, 16777216 ;  /* 0x4b8000005757c820 */ /* 0x000fe20000400000 */
[----:B------:R-:W-:Y:S01]  /*44c0*/  @!P4 FMUL R86, R86, 16777216 ;  /* 0x4b8000005656c820 */ /* 0x000fe20000400000 */
[----:B------:R-:W-:Y:S01]  /*44d0*/  @!P4 FMUL R78, R78, 16777216 ;  /* 0x4b8000004e4ec820 */ /* 0x000fe20000400000 */
[----:B------:R-:W-:Y:S01]  /*44e0*/  @!P4 FMUL R66, R66, 16777216 ;  /* 0x4b8000004242c820 */ /* 0x000fe20000400000 */
[C---:B------:R-:W-:Y:S01]  /*44f0*/  FMUL R51, R22.reuse, R87 ;  /* 0x0000005716337220 */ /* 0x040fe20000400000 */
[C---:B------:R-:W-:Y:S01]  /*4500*/  FMUL R50, R22.reuse, R86 ;  /* 0x0000005616327220 */ /* 0x040fe20000400000 */
[C---:B------:R-:W-:Y:S01]  /*4510*/  FMUL R54, R22.reuse, R78 ;  /* 0x0000004e16367220 */ /* 0x040fe20000400000 */
[C---:B------:R-:W-:Y:S01]  /*4520*/  FMUL R78, R22.reuse, R66 ;  /* 0x00000042164e7220 */ /* 0x040fe20000400000 */
[C---:B------:R-:W-:Y:S01]  /*4530*/  FMUL R97, R23.reuse, R97 ;  /* 0x0000006117617220 */ /* 0x040fe20000400000 */
[C---:B------:R-:W-:Y:S01]  /*4540*/  FMUL R86, R23.reuse, R68 ;  /* 0x0000004417567220 */ /* 0x040fe20000400000 */
[C---:B------:R-:W-:Y:S01]  /*4550*/  FMUL R87, R23.reuse, R65 ;  /* 0x0000004117577220 */ /* 0x040fe20000400000 */
[----:B------:R-:W-:Y:S01]  /*4560*/  FMUL R92, R23, R64 ;  /* 0x00000040175c7220 */ /* 0x000fe20000400000 */
[----:B------:R-:W-:Y:S01]  /*4570*/  @!P4 FMUL R75, R75, 16777216 ;  /* 0x4b8000004b4bc820 */ /* 0x000fe20000400000 */
[C---:B------:R-:W-:Y:S01]  /*4580*/  FMUL R49, R23.reuse, R94 ;  /* 0x0000005e17317220 */ /* 0x040fe20000400000 */
[----:B------:R-:W-:Y:S01]  /*4590*/  FMUL R96, R23, R96 ;  /* 0x0000006017607220 */ /* 0x000fe20000400000 */
[----:B------:R-:W-:Y:S01]  /*45a0*/  LDS.128 R24, [R67+UR20] ;  /* 0x0000001443187984 */ /* 0x000fe20008000c00 */
[----:B------:R-:W-:Y:S01]  /*45b0*/  FMUL R75, R22, R75 ;  /* 0x0000004b164b7220 */ /* 0x000fe20000400000 */
[----:B------:R-:W-:Y:S01]  /*45c0*/  ULDC.64 UR4, c[0x0][0x270] ;  /* 0x00009c0000047ab9 */ /* 0x000fe20000000a00 */
[----:B------:R-:W-:Y:S01]  /*45d0*/  F2FP.F16.F32.PACK_AB R54, R54, R76 ;  /* 0x0000004c3636723e */ /* 0x000fe200000000ff */
[----:B------:R-:W-:Y:S01]  /*45e0*/  BAR.SYNC.DEFER_BLOCKING 0x0 ;  /* 0x0000000000007b1d */ /* 0x000fe20000010000 */
[----:B------:R-:W-:Y:S01]  /*45f0*/  UIMAD UR4, UR7, UR4, URZ ;  /* 0x00000004070472a4 */ /* 0x000fe2000f8e023f */
[----:B------:R-:W-:Y:S01]  /*4600*/  F2FP.F16.F32.PACK_AB R55, R55, R75 ;  /* 0x0000004b3737723e */ /* 0x000fe200000000ff */
[----:B-1----:R-:W-:Y:S01]  /*4610*/  IMAD R6, R6, R5, RZ ;  /* 0x0000000506067224 */ /* 0x002fe200078e02ff */
[----:B------:R-:W-:-:S02]  /*4620*/  F2FP.F16.F32.PACK_AB R48, R48, R74 ;  /* 0x0000004a3030723e */ /* 0x000fc400000000ff */
[----:B------:R-:W-:Y:S01]  /*4630*/  F2FP.F16.F32.PACK_AB R49, R49, R71 ;  /* 0x000000473131723e */ /* 0x000fe200000000ff */
[----:B------:R-:W-:Y:S01]  /*4640*/  IMAD R7, R5, 0x2, R6 ;  /* 0x0000000205077824 */ /* 0x000fe200078e0206 */
[----:B------:R-:W-:Y:S02]  /*4650*/  F2FP.F16.F32.PACK_AB R50, R50, R70 ;  /* 0x000000463232723e */ /* 0x000fe400000000ff */
[----:B------:R-:W-:Y:S01]  /*4660*/  F2FP.F16.F32.PACK_AB R51, R51, R69 ;  /* 0x000000453333723e */ /* 0x000fe200000000ff */
[C---:B------:R-:W-:Y:S01]  /*4670*/  IMAD R8, R5.reuse, 0x2, R7 ;  /* 0x0000000205087824 */ /* 0x040fe200078e0207 */
[----:B0-----:R-:W-:Y:S02]  /*4680*/  PRMT R70, R28, 0x7632, R70 ;  /* 0x000076321c467816 */ /* 0x001fe40000000046 */
[----:B------:R-:W-:Y:S01]  /*4690*/  PRMT R74, R30, 0x7632, R74 ;  /* 0x000076321e4a7816 */ /* 0x000fe2000000004a */
[----:B------:R-:W-:Y:S01]  /*46a0*/  IMAD R9, R5, 0x2, R8 ;  /* 0x0000000205097824 */ /* 0x000fe200078e0208 */
[----:B------:R-:W-:-:S03]  /*46b0*/  FSEL R61, R61, -INF , P0 ;  /* 0xff8000003d3d7808 */ /* 0x000fc60000000000 */
[----:B------:R-:W-:Y:S02]  /*46c0*/  IMAD R10, R5, 0x2, R9 ;  /* 0x00000002050a7824 */ /* 0x000fe400078e0209 */
[----:B------:R-:W-:Y:S01]  /*46d0*/  FFMA R4, R61, 0.69314718246459960938, R4 ;  /* 0x3f3172183d047823 */ /* 0x000fe20000000004 */
[----:B------:R0:W-:Y:S01]  /*46e0*/  STSM.16.M88.4 [R19], R32 ;  /* 0x0000002013007844 */ /* 0x0001e20000000200 */
[C---:B------:R-:W-:Y:S01]  /*46f0*/  IMAD R11, R5.reuse, 0x2, R10 ;  /* 0x00000002050b7824 */ /* 0x040fe200078e020a */
[----:B------:R-:W-:Y:S03]  /*4700*/  BAR.SYNC.DEFER_BLOCKING 0x0 ;  /* 0x0000000000007b1d */ /* 0x000fe60000010000 */
[----:B------:R-:W-:-:S04]  /*4710*/  IMAD R12, R5, 0x2, R11 ;  /* 0x00000002050c7824 */ /* 0x000fc800078e020b */
[----:B------:R-:W-:-:S04]  /*4720*/  IMAD R13, R5, 0x2, R12 ;  /* 0x00000002050d7824 */ /* 0x000fc800078e020c */
[----:B------:R-:W-:Y:S01]  /*4730*/  IMAD R14, R5, 0x2, R13 ;  /* 0x00000002050e7824 */ /* 0x000fe200078e020d */
[----:B0-----:R-:W-:-:S03]  /*4740*/  F2FP.F16.F32.PACK_AB R32, R95, R106 ;  /* 0x0000006a5f20723e */ /* 0x001fc600000000ff */
[C---:B------:R-:W-:Y:S01]  /*4750*/  IMAD R16, R5.reuse, 0x2, R14 ;  /* 0x0000000205107824 */ /* 0x040fe200078e020e */
[----:B------:R-:W-:Y:S02]  /*4760*/  F2FP.F16.F32.PACK_AB R33, R72, R73 ;  /* 0x000000494821723e */ /* 0x000fe400000000ff */
[----:B------:R-:W-:Y:S01]  /*4770*/  F2FP.F16.F32.PACK_AB R34, R80, R82 ;  /* 0x000000525022723e */ /* 0x000fe200000000ff */
[----:B------:R-:W-:Y:S01]  /*4780*/  IMAD R17, R5, 0x2, R16 ;  /* 0x0000000205117824 */ /* 0x000fe200078e0210 */
[----:B------:R-:W-:Y:S01]  /*4790*/  F2FP.F16.F32.PACK_AB R35, R79, R81 ;  /* 0x000000514f23723e */ /* 0x000fe200000000ff */
[----:B------:R-:W0:Y:S01]  /*47a0*/  LDC.64 R72, c[0x0][0x228] ;  /* 0x00008a00ff487b82 */ /* 0x000e220000000a00 */
[----:B------:R-:W-:Y:S01]  /*47b0*/  IMAD R82, R0, UR5, RZ ;  /* 0x0000000500527c24 */ /* 0x000fe2000f8e02ff */
[----:B------:R-:W-:Y:S01]  /*47c0*/  USHF.L.U32 UR5, UR4, 0x1, URZ ;  /* 0x0000000104057899 */ /* 0x000fe2000800063f */
[C---:B------:R-:W-:Y:S01]  /*47d0*/  IMAD R18, R5.reuse, 0x2, R17 ;  /* 0x0000000205127824 */ /* 0x040fe200078e0211 */
[----:B------:R-:W1:Y:S03]  /*47e0*/  LDS.128 R40, [R67+UR20] ;  /* 0x0000001443287984 */ /* 0x000e660008000c00 */
[C---:B------:R-:W-:Y:S01]  /*47f0*/  IMAD R20, R5.reuse, 0x2, R18 ;  /* 0x0000000205147824 */ /* 0x040fe200078e0212 */
[----:B------:R-:W-:Y:S03]  /*4800*/  BAR.SYNC.DEFER_BLOCKING 0x0 ;  /* 0x0000000000007b1d */ /* 0x000fe60000010000 */
[----:B------:R-:W-:-:S04]  /*4810*/  IMAD R21, R5, 0x2, R20 ;  /* 0x0000000205157824 */ /* 0x000fc800078e0214 */
[----:B------:R-:W-:-:S04]  /*4820*/  IMAD R22, R5, 0x2, R21 ;  /* 0x0000000205167824 */ /* 0x000fc800078e0215 */
[----:B------:R-:W-:-:S04]  /*4830*/  IMAD R23, R5, 0x2, R22 ;  /* 0x0000000205177824 */ /* 0x000fc800078e0216 */
[----:B------:R-:W-:-:S04]  /*4840*/  IMAD R56, R5, 0x2, R23 ;  /* 0x0000000205387824 */ /* 0x000fc800078e0217 */
[----:B------:R-:W-:-:S04]  /*4850*/  IMAD R57, R5, 0x2, R56 ;  /* 0x0000000205397824 */ /* 0x000fc800078e0238 */
[C---:B------:R-:W-:Y:S01]  /*4860*/  IMAD R58, R5.reuse, 0x2, R57 ;  /* 0x00000002053a7824 */ /* 0x040fe200078e0239 */
[----:B------:R2:W-:Y:S03]  /*4870*/  STSM.16.M88.4 [R19], R44 ;  /* 0x0000002c13007844 */ /* 0x0005e60000000200 */
[C---:B------:R-:W-:Y:S01]  /*4880*/  IMAD R59, R5.reuse, 0x2, R58 ;  /* 0x00000002053b7824 */ /* 0x040fe200078e023a */
[----:B------:R-:W-:Y:S03]  /*4890*/  BAR.SYNC.DEFER_BLOCKING 0x0 ;  /* 0x0000000000007b1d */ /* 0x000fe60000010000 */
[----:B------:R-:W-:-:S04]  /*48a0*/  IMAD R60, R5, 0x2, R59 ;  /* 0x00000002053c7824 */ /* 0x000fc800078e023b */
[----:B------:R-:W-:Y:S01]  /*48b0*/  IMAD R62, R5, 0x2, R60 ;  /* 0x00000002053e7824 */ /* 0x000fe200078e023c */
[----:B-1----:R-:W-:-:S03]  /*48c0*/  PRMT R106, R40, 0x7632, R106 ;  /* 0x00007632286a7816 */ /* 0x002fc6000000006a */
[C---:B------:R-:W-:Y:S01]  /*48d0*/  IMAD R64, R5.reuse, 0x2, R62 ;  /* 0x0000000205407824 */ /* 0x040fe200078e023e */
[----:B------:R-:W-:Y:S02]  /*48e0*/  PRMT R104, R42, 0x7632, R104 ;  /* 0x000076322a687816 */ /* 0x000fe40000000068 */
[----:B--2---:R-:W-:Y:S01]  /*48f0*/  F2FP.F16.F32.PACK_AB R44, R86, R92 ;  /* 0x0000005c562c723e */ /* 0x004fe200000000ff */
[----:B------:R-:W-:Y:S01]  /*4900*/  IMAD R65, R5, 0x2, R64 ;  /* 0x0000000205417824 */ /* 0x000fe200078e0240 */
[----:B------:R-:W-:Y:S02]  /*4910*/  F2FP.F16.F32.PACK_AB R45, R97, R87 ;  /* 0x00000057612d723e */ /* 0x000fe400000000ff */
[----:B------:R-:W-:Y:S01]  /*4920*/  F2FP.F16.F32.PACK_AB R46, R53, R78 ;  /* 0x0000004e352e723e */ /* 0x000fe200000000ff */
[----:B------:R-:W-:Y:S01]  /*4930*/  IMAD.SHL.U32 R53, R82, 0x2, RZ ;  /* 0x0000000252357824 */ /* 0x000fe200078e00ff */
[----:B------:R-:W-:Y:S01]  /*4940*/  F2FP.F16.F32.PACK_AB R47, R52, R77 ;  /* 0x0000004d342f723e */ /* 0x000fe200000000ff */
[----:B------:R-:W-:Y:S01]  /*4950*/  IMAD R66, R5, 0x2, R65 ;  /* 0x0000000205427824 */ /* 0x000fe200078e0241 */
[----:B------:R-:W-:Y:S01]  /*4960*/  F2FP.F16.F32.PACK_AB R52, R96, R85 ;  /* 0x000000556034723e */ /* 0x000fe200000000ff */
[----:B------:R-:W-:Y:S01]  /*4970*/  IMAD.HI R82, R82, 0x2, RZ ;  /* 0x0000000252527827 */ /* 0x000fe200078e02ff */
[----:B0-----:R-:W-:Y:S01]  /*4980*/  IADD3 R72, P2, P3, R53, UR5, R72 ;  /* 0x0000000535487c10 */ /* 0x001fe2000fb5e048 */
[----:B------:R-:W0:Y:S01]  /*4990*/  LDS.128 R36, [R67+UR20] ;  /* 0x0000001443247984 */ /* 0x000e220008000c00 */
[----:B------:R-:W-:Y:S01]  /*49a0*/  F2FP.F16.F32.PACK_AB R53, R83, R84 ;  /* 0x000000545335723e */ /* 0x000fe200000000ff */
[----:B------:R-:W-:Y:S01]  /*49b0*/  IMAD R68, R5, 0x2, R66 ;  /* 0x0000000205447824 */ /* 0x000fe200078e0242 */
[----:B------:R-:W-:Y:S01]  /*49c0*/  UIMAD.WIDE UR4, UR4, 0x2, URZ ;  /* 0x00000002040478a5 */ /* 0x000fe2000f8e023f */
[----:B------:R-:W-:Y:S01]  /*49d0*/  BAR.SYNC.DEFER_BLOCKING 0x0 ;  /* 0x0000000000007b1d */ /* 0x000fe20000010000 */
[----:B------:R-:W-:Y:S01]  /*49e0*/  PRMT R105, R41, 0x7632, R105 ;  /* 0x0000763229697816 */ /* 0x000fe20000000069 */
[----:B------:R-:W-:Y:S01]  /*49f0*/  IMAD R93, R5, 0x2, R68 ;  /* 0x00000002055d7824 */ /* 0x000fe200078e0244 */
[----:B------:R-:W-:-:S02]  /*4a00*/  PRMT R103, R43, 0x7632, R103 ;  /* 0x000076322b677816 */ /* 0x000fc40000000067 */
[----:B------:R-:W-:Y:S01]  /*4a10*/  IADD3.X R73, R82, UR5, R73, P2, P3 ;  /* 0x0000000552497c10 */ /* 0x000fe200097e6449 */
[----:B------:R-:W-:Y:S01]  /*4a20*/  IMAD R94, R5, 0x2, R93 ;  /* 0x00000002055e7824 */ /* 0x000fe200078e025d */
[CC--:B------:R-:W-:Y:S01]  /*4a30*/  LEA R86, P2, R6.reuse, R72.reuse, 0x1 ;  /* 0x0000004806567211 */ /* 0x0c0fe200078408ff */
[----:B------:R-:W-:Y:S01]  /*4a40*/  ULDC UR4, c[0x0][0x27c] ;  /* 0x00009f0000047ab9 */ /* 0x000fe20000000800 */
[-C--:B------:R-:W-:Y:S01]  /*4a50*/  LEA R84, P3, R7, R72.reuse, 0x1 ;  /* 0x0000004807547211 */ /* 0x080fe200078608ff */
[C---:B------:R-:W-:Y:S01]  /*4a60*/  IMAD R98, R5.reuse, 0x2, R94 ;  /* 0x0000000205627824 */ /* 0x040fe200078e025e */
[-C--:B------:R-:W-:Y:S01]  /*4a70*/  LEA.HI.X.SX32 R87, R6, R73.reuse, 0x1, P2 ;  /* 0x0000004906577211 */ /* 0x080fe200010f0eff */
[----:B------:R-:W-:Y:S01]  /*4a80*/  UIMAD UR4, UR7, UR4, URZ ;  /* 0x00000004070472a4 */ /* 0x000fe2000f8e023f */
[C---:B------:R-:W-:Y:S01]  /*4a90*/  LEA R82, P4, R8.reuse, R72, 0x1 ;  /* 0x0000004808527211 */ /* 0x040fe200078808ff */
[----:B------:R-:W-:Y:S01]  /*4aa0*/  IMAD R88, R5, 0x2, R98 ;  /* 0x0000000205587824 */ /* 0x000fe200078e0262 */
[-C--:B------:R-:W-:Y:S01]  /*4ab0*/  LEA.HI.X.SX32 R85, R7, R73.reuse, 0x1, P3 ;  /* 0x0000004907557211 */ /* 0x080fe200018f0eff */
[----:B------:R-:W-:Y:S01]  /*4ac0*/  USHF.L.U32 UR6, UR4, 0x2, URZ ;  /* 0x0000000204067899 */ /* 0x000fe2000800063f */
[----:B------:R-:W-:Y:S01]  /*4ad0*/  LEA.HI.X.SX32 R83, R8, R73, 0x1, P4 ;  /* 0x0000004908537211 */ /* 0x000fe200020f0eff */
[----:B------:R-:W-:Y:S01]  /*4ae0*/  IMAD R89, R5, 0x2, R88 ;  /* 0x0000000205597824 */ /* 0x000fe200078e0258 */
[----:B------:R-:W-:-:S03]  /*4af0*/  UIMAD.WIDE UR4, UR4, 0x4, URZ ;  /* 0x00000004040478a5 */ /* 0x000fc6000f8e023f */
[C---:B------:R-:W-:Y:S01]  /*4b00*/  IMAD R79, R5.reuse, 0x2, R89 ;  /* 0x00000002054f7824 */ /* 0x040fe200078e0259 */
[----:B------:R-:W-:Y:S03]  /*4b10*/  STSM.16.M88.4 [R19], R32 ;  /* 0x0000002013007844 */ /* 0x000fe60000000200 */
        /* <DEDUP_REMOVED lines=8> */
[----:B------:R-:W1:Y:S03]  /*4ba0*/  LDS.128 R32, [R67+UR20] ;  /* 0x0000001443207984 */ /* 0x000e660008000c00 */
[C---:B------:R-:W-:Y:S01]  /*4bb0*/  IMAD R69, R5.reuse, 0x2, R71 ;  /* 0x0000000205457824 */ /* 0x040fe200078e0247 */
[----:B------:R-:W-:Y:S03]  /*4bc0*/  BAR.SYNC.DEFER_BLOCKING 0x0 ;  /* 0x0000000000007b1d */ /* 0x000fe60000010000 */
[----:B------:R-:W-:-:S04]  /*4bd0*/  IMAD R6, R5, 0x2, R69 ;  /* 0x0000000205067824 */ /* 0x000fc800078e0245 */
[----:B------:R-:W-:-:S04]  /*4be0*/  IMAD R8, R5, 0x2, R6 ;  /* 0x0000000205087824 */ /* 0x000fc800078e0206 */
[----:B------:R-:W-:Y:S01]  /*4bf0*/  IMAD R7, R5, 0x2, R8 ;  /* 0x0000000205077824 */ /* 0x000fe200078e0208 */
[----:B------:R-:W-:Y:S01]  /*4c00*/  STSM.16.M88.4 [R19], R44 ;  /* 0x0000002c13007844 */ /* 0x000fe20000000200 */
[----:B------:R-:W-:Y:S06]  /*4c10*/  BAR.SYNC.DEFER_BLOCKING 0x0 ;  /* 0x0000000000007b1d */ /* 0x000fec0000010000 */
[----:B------:R-:W2:Y:S02]  /*4c20*/  LDS.128 R44, [R67+UR20] ;  /* 0x00000014432c7984 */ /* 0x000ea40008000c00 */
[----:B------:R-:W-:Y:S06]  /*4c30*/  BAR.SYNC.DEFER_BLOCKING 0x0 ;  /* 0x0000000000007b1d */ /* 0x000fec0000010000 */
[----:B------:R-:W-:Y:S02]  /*4c40*/  STSM.16.M88.4 [R19], R52 ;  /* 0x0000003413007844 */ /* 0x000fe40000000200 */
[----:B------:R-:W-:Y:S06]  /*4c50*/  BAR.SYNC.DEFER_BLOCKING 0x0 ;  /* 0x0000000000007b1d */ /* 0x000fec0000010000 */
[----:B------:R-:W3:Y:S02]  /*4c60*/  LDS.128 R52, [R67+UR20] ;  /* 0x0000001443347984 */ /* 0x000ee40008000c00 */
[----:B------:R-:W-:Y:S06]  /*4c70*/  BAR.SYNC.DEFER_BLOCKING 0x0 ;  /* 0x0000000000007b1d */ /* 0x000fec0000010000 */
[----:B------:R4:W-:Y:S02]  /*4c80*/  STSM.16.M88.4 [R19], R48 ;  /* 0x0000003013007844 */ /* 0x0009e40000000200 */
[----:B------:R-:W-:Y:S01]  /*4c90*/  BAR.SYNC.DEFER_BLOCKING 0x0 ;  /* 0x0000000000007b1d */ /* 0x000fe20000010000 */
[----:B----4-:R-:W-:Y:S01]  /*4ca0*/  PRMT R51, R29, 0x7632, R51 ;  /* 0x000076321d337816 */ /* 0x010fe20000000033 */
[----:B------:R-:W-:Y:S01]  /*4cb0*/  IMAD R19, R5, 0x2, R7 ;  /* 0x0000000205137824 */ /* 0x000fe200078e0207 */
[----:B------:R-:W-:-:S04]  /*4cc0*/  LEA R48, P3, R10, R72, 0x1 ;  /* 0x000000480a307211 */ /* 0x000fc800078608ff */
[----:B------:R-:W-:Y:S01]  /*4cd0*/  LEA.HI.X.SX32 R49, R10, R73, 0x1, P3 ;  /* 0x000000490a317211 */ /* 0x000fe200018f0eff */
[----:B------:R4:W-:Y:S04]  /*4ce0*/  STG.E.U16 desc[UR22][R86.64], R28 ;  /* 0x0000001c56007986 */ /* 0x0009e8000c101516 */
[----:B------:R5:W-:Y:S04]  /*4cf0*/  STG.E.U16 desc[UR22][R84.64], R29 ;  /* 0x0000001d54007986 */ /* 0x000be8000c101516 */
[----:B------:R0:W-:Y:S01]  /*4d00*/  STG.E.U16 desc[UR22][R82.64], R30 ;  /* 0x0000001e52007986 */ /* 0x0001e2000c101516 */
[----:B----4-:R-:W-:-:S04]  /*4d10*/  LEA R28, P2, R9, R72, 0x1 ;  /* 0x00000048091c7211 */ /* 0x010fc800078408ff */
[----:B-----5:R-:W-:Y:S01]  /*4d20*/  LEA.HI.X.SX32 R29, R9, R73, 0x1, P2 ;  /* 0x00000049091d7211 */ /* 0x020fe200010f0eff */
[----:B------:R-:W-:Y:S01]  /*4d30*/  IMAD R9, R5, 0x2, R19 ;  /* 0x0000000205097824 */ /* 0x000fe200078e0213 */
[----:B0-----:R-:W-:-:S03]  /*4d40*/  LEA R30, P2, R11, R72, 0x1 ;  /* 0x000000480b1e7211 */ /* 0x001fc600078408ff */
[----:B------:R0:W-:Y:S01]  /*4d50*/  STG.E.U16 desc[UR22][R28.64], R31 ;  /* 0x0000001f1c007986 */ /* 0x0001e2000c101516 */
[----:B------:R-:W-:Y:S01]  /*4d60*/  PRMT R83, R31, 0x7632, R83 ;  /* 0x000076321f537816 */ /* 0x000fe20000000053 */
[----:B------:R-:W-:Y:S02]  /*4d70*/  IMAD R10, R5, 0x2, R9 ;  /* 0x00000002050a7824 */ /* 0x000fe400078e0209 */
[----:B------:R4:W-:Y:S01]  /*4d80*/  STG.E.U16 desc[UR22][R48.64], R70 ;  /* 0x0000004630007986 */ /* 0x0009e2000c101516 */
[CC--:B0-----:R-:W-:Y:S02]  /*4d90*/  LEA R28, P3, R12.reuse, R72.reuse, 0x1 ;  /* 0x000000480c1c7211 */ /* 0x0c1fe400078608ff */
[-C--:B------:R-:W-:Y:S01]  /*4da0*/  LEA.HI.X.SX32 R31, R11, R73.reuse, 0x1, P2 ;  /* 0x000000490b1f7211 */ /* 0x080fe200010f0eff */
[----:B------:R-:W-:Y:S01]  /*4db0*/  IMAD R11, R5, 0x2, R10 ;  /* 0x00000002050b7824 */ /* 0x000fe200078e020a */
[----:B------:R-:W-:Y:S02]  /*4dc0*/  LEA.HI.X.SX32 R29, R12, R73, 0x1, P3 ;  /* 0x000000490c1d7211 */ /* 0x000fe400018f0eff */
[-C--:B------:R-:W-:Y:S01]  /*4dd0*/  LEA R50, P2, R13, R72.reuse, 0x1 ;  /* 0x000000480d327211 */ /* 0x080fe200078408ff */
[----:B------:R0:W-:Y:S01]  /*4de0*/  STG.E.U16 desc[UR22][R30.64], R51 ;  /* 0x000000331e007986 */ /* 0x0001e2000c101516 */
[----:B----4-:R-:W-:Y:S01]  /*4df0*/  LEA R48, P3, R14, R72, 0x1 ;  /* 0x000000480e307211 */ /* 0x010fe200078608ff */
[----:B------:R-:W-:-:S02]  /*4e00*/  IMAD R12, R5, 0x2, R11 ;  /* 0x00000002050c7824 */ /* 0x000fc400078e020b */
[----:B------:R4:W-:Y:S01]  /*4e10*/  STG.E.U16 desc[UR22][R28.64], R74 ;  /* 0x0000004a1c007986 */ /* 0x0009e2000c101516 */
[-C--:B------:R-:W-:Y:S02]  /*4e20*/  LEA.HI.X.SX32 R49, R14, R73.reuse, 0x1, P3 ;  /* 0x000000490e317211 */ /* 0x080fe400018f0eff */
[-C--:B0-----:R-:W-:Y:S01]  /*4e30*/  LEA.HI.X.SX32 R51, R13, R73.reuse, 0x1, P2 ;  /* 0x000000490d337211 */ /* 0x081fe200010f0eff */
[----:B------:R-:W-:Y:S01]  /*4e40*/  IMAD R13, R5, 0x2, R12 ;  /* 0x00000002050d7824 */ /* 0x000fe200078e020c */
[CC--:B------:R-:W-:Y:S02]  /*4e50*/  LEA R30, P2, R16.reuse, R72.reuse, 0x1 ;  /* 0x00000048101e7211 */ /* 0x0c0fe400078408ff */
[-C--:B----4-:R-:W-:Y:S01]  /*4e60*/  LEA R28, P4, R17, R72.reuse, 0x1 ;  /* 0x00000048111c7211 */ /* 0x090fe200078808ff */
[----:B------:R0:W-:Y:S01]  /*4e70*/  STG.E.U16 desc[UR22][R50.64], R83 ;  /* 0x0000005332007986 */ /* 0x0001e2000c101516 */
[-C--:B------:R-:W-:Y:S01]  /*4e80*/  LEA.HI.X.SX32 R31, R16, R73.reuse, 0x1, P2 ;  /* 0x00000049101f7211 */ /* 0x080fe200010f0eff */
[----:B------:R-:W-:Y:S01]  /*4e90*/  IMAD R14, R5, 0x2, R13 ;  /* 0x00000002050e7824 */ /* 0x000fe200078e020d */
[----:B------:R-:W-:Y:S01]  /*4ea0*/  LEA.HI.X.SX32 R29, R17, R73, 0x1, P4 ;  /* 0x00000049111d7211 */ /* 0x000fe200020f0eff */
[----:B------:R4:W-:Y:S01]  /*4eb0*/  STG.E.U16 desc[UR22][R48.64], R24 ;  /* 0x0000001830007986 */ /* 0x0009e2000c101516 */
[----:B------:R-:W-:Y:S01]  /*4ec0*/  LEA R82, P2, R18, R72, 0x1 ;  /* 0x0000004812527211 */ /* 0x000fe200078408ff */
[----:B------:R-:W-:-:S02]  /*4ed0*/  IMAD R17, R5, 0x2, R14 ;  /* 0x0000000205117824 */ /* 0x000fc400078e020e */
[----:B------:R5:W-:Y:S02]  /*4ee0*/  STG.E.U16 desc[UR22][R30.64], R25 ;  /* 0x000000191e007986 */ /* 0x000be4000c101516 */
[----:B------:R-:W-:Y:S02]  /*4ef0*/  IMAD R16, R5, 0x2, R17 ;  /* 0x0000000205107824 */ /* 0x000fe400078e0211 */
[----:B------:R1:W-:Y:S01]  /*4f00*/  STG.E.U16 desc[UR22][R28.64], R26 ;  /* 0x0000001a1c007986 */ /* 0x0003e2000c101516 */
[----:B0-----:R-:W-:Y:S02]  /*4f10*/  LEA.HI.X.SX32 R83, R18, R73, 0x1, P2 ;  /* 0x0000004912537211 */ /* 0x001fe400010f0eff */
[----:B------:R-:W-:Y:S02]  /*4f20*/  PRMT R50, R25, 0x7632, R50 ;  /* 0x0000763219327816 */ /* 0x000fe40000000032 */
[----:B----4-:R-:W-:Y:S01]  /*4f30*/  PRMT R49, R24, 0x7632, R49 ;  /* 0x0000763218317816 */ /* 0x010fe20000000031 */
[----:B------:R0:W-:Y:S01]  /*4f40*/  STG.E.U16 desc[UR22][R82.64], R27 ;  /* 0x0000001b52007986 */ /* 0x0001e2000c101516 */
[----:B------:R-:W-:Y:S01]  /*4f50*/  PRMT R48, R26, 0x7632, R48 ;  /* 0x000076321a307816 */ /* 0x000fe20000000030 */
[----:B------:R-:W-:Y:S01]  /*4f60*/  IMAD R24, R5, 0x2, R16 ;  /* 0x0000000205187824 */ /* 0x000fe200078e0210 */
[----:B-----5:R-:W-:-:S02]  /*4f70*/  LEA R30, P2, R21, R72, 0x1 ;  /* 0x00000048151e7211 */ /* 0x020fc400078408ff */
[----:B------:R-:W-:Y:S01]  /*4f80*/  PRMT R51, R27, 0x7632, R51 ;  /* 0x000076321b337816 */ /* 0x000fe20000000033 */
[----:B------:R-:W-:Y:S01]  /*4f90*/  IMAD R18, R5, 0x2, R24 ;  /* 0x0000000205127824 */ /* 0x000fe200078e0218 */
[CC--:B-1----:R-:W-:Y:S02]  /*4fa0*/  LEA R28, P3, R20.reuse, R72.reuse, 0x1 ;  /* 0x00000048141c7211 */ /* 0x0c2fe400078608ff */
[-C--:B------:R-:W-:Y:S02]  /*4fb0*/  LEA.HI.X.SX32 R31, R21, R73.reuse, 0x1, P2 ;  /* 0x00000049151f7211 */ /* 0x080fe400010f0eff */
[----:B------:R-:W-:Y:S01]  /*4fc0*/  LEA.HI.X.SX32 R29, R20, R73, 0x1, P3 ;  /* 0x00000049141d7211 */ /* 0x000fe200018f0eff */
[----:B------:R-:W-:Y:S01]  /*4fd0*/  IMAD R20, R5, 0x2, R18 ;  /* 0x0000000205147824 */ /* 0x000fe200078e0212 */
[----:B------:R-:W-:-:S03]  /*4fe0*/  LEA R26, P3, R22, R72, 0x1 ;  /* 0x00000048161a7211 */ /* 0x000fc600078608ff */
[----:B------:R1:W-:Y:S01]  /*4ff0*/  STG.E.U16 desc[UR22][R28.64], R49 ;  /* 0x000000311c007986 */ /* 0x0003e2000c101516 */
[----:B0-----:R-:W-:Y:S01]  /*5000*/  LEA.HI.X.SX32 R27, R22, R73, 0x1, P3 ;  /* 0x00000049161b7211 */ /* 0x001fe200018f0eff */
[C---:B------:R-:W-:Y:S02]  /*5010*/  IMAD R21, R5.reuse, 0x2, R20 ;  /* 0x0000000205157824 */ /* 0x040fe400078e0214 */
[----:B------:R0:W-:Y:S02]  /*5020*/  STG.E.U16 desc[UR22][R30.64], R50 ;  /* 0x000000321e007986 */ /* 0x0001e4000c101516 */
[----:B------:R-:W-:Y:S02]  /*5030*/  IMAD R22, R5, 0x2, R21 ;  /* 0x0000000205167824 */ /* 0x000fe400078e0215 */
[----:B------:R4:W-:Y:S01]  /*5040*/  STG.E.U16 desc[UR22][R26.64], R48 ;  /* 0x000000301a007986 */ /* 0x0009e2000c101516 */
[-C--:B-1----:R-:W-:Y:S02]  /*5050*/  LEA R28, P2, R23, R72.reuse, 0x1 ;  /* 0x00000048171c7211 */ /* 0x082fe400078408ff */
[----:B0-----:R-:W-:-:S02]  /*5060*/  LEA R30, P3, R56, R72, 0x1 ;  /* 0x00000048381e7211 */ /* 0x001fc400078608ff */
[-C--:B------:R-:W-:Y:S01]  /*5070*/  LEA.HI.X.SX32 R29, R23, R73.reuse, 0x1, P2 ;  /* 0x00000049171d7211 */ /* 0x080fe200010f0eff */
[----:B------:R-:W-:Y:S01]  /*5080*/  IMAD R23, R5, 0x2, R22 ;  /* 0x0000000205177824 */ /* 0x000fe200078e0216 */
[C---:B----4-:R-:W-:Y:S02]  /*5090*/  LEA R26, P2, R57.reuse, R72, 0x1 ;  /* 0x00000048391a7211 */ /* 0x050fe400078408ff */
[-C--:B------:R-:W-:Y:S01]  /*50a0*/  LEA.HI.X.SX32 R31, R56, R73.reuse, 0x1, P3 ;  /* 0x00000049381f7211 */ /* 0x080fe200018f0eff */
[----:B------:R0:W-:Y:S01]  /*50b0*/  STG.E.U16 desc[UR22][R28.64], R51 ;  /* 0x000000331c007986 */ /* 0x0001e2000c101516 */
[----:B------:R-:W-:Y:S01]  /*50c0*/  LEA.HI.X.SX32 R27, R57, R73, 0x1, P2 ;  /* 0x00000049391b7211 */ /* 0x000fe200010f0eff */
[C---:B------:R-:W-:Y:S02]  /*50d0*/  IMAD R25, R5.reuse, 0x2, R23 ;  /* 0x0000000205197824 */ /* 0x040fe400078e0217 */
[----:B------:R1:W-:Y:S02]  /*50e0*/  STG.E.U16 desc[UR22][R30.64], R40 ;  /* 0x000000281e007986 */ /* 0x0003e4000c101516 */
[----:B------:R-:W-:-:S02]  /*50f0*/  IMAD R100, R5, 0x2, R25 ;  /* 0x0000000205647824 */ /* 0x000fc400078e0219 */
[----:B------:R4:W-:Y:S02]  /*5100*/  STG.E.U16 desc[UR22][R26.64], R41 ;  /* 0x000000291a007986 */ /* 0x0009e4000c101516 */
[----:B------:R-:W-:Y:S01]  /*5110*/  IMAD R101, R5, 0x2, R100 ;  /* 0x0000000205657824 */ /* 0x000fe200078e0264 */
[----:B0-----:R-:W-:-:S03]  /*5120*/  LEA R28, P3, R58, R72, 0x1 ;  /* 0x000000483a1c7211 */ /* 0x001fc600078608ff */
[C---:B------:R-:W-:Y:S01]  /*5130*/  IMAD R102, R5.reuse, 0x2, R101 ;  /* 0x0000000205667824 */ /* 0x040fe200078e0265 */
[-C--:B------:R-:W-:Y:S02]  /*5140*/  LEA.HI.X.SX32 R29, R58, R73.reuse, 0x1, P3 ;  /* 0x000000493a1d7211 */ /* 0x080fe400018f0eff */
[-C--:B-1----:R-:W-:Y:S01]  /*5150*/  LEA R40, P4, R62, R72.reuse, 0x1 ;  /* 0x000000483e287211 */ /* 0x082fe200078808ff */
[----:B------:R-:W-:Y:S01]  /*5160*/  IMAD R107, R5, 0x2, R102 ;  /* 0x00000002056b7824 */ /* 0x000fe200078e0266 */
[-C--:B----4-:R-:W-:Y:S01]  /*5170*/  LEA R26, P2, R59, R72.reuse, 0x1 ;  /* 0x000000483b1a7211 */ /* 0x090fe200078408ff */
[----:B------:R0:W-:Y:S01]  /*5180*/  STG.E.U16 desc[UR22][R28.64], R42 ;  /* 0x0000002a1c007986 */ /* 0x0001e2000c101516 */
[----:B------:R-:W-:Y:S01]  /*5190*/  LEA R30, P5, R64, R72, 0x1 ;  /* 0x00000048401e7211 */ /* 0x000fe200078a08ff */
[----:B------:R-:W-:Y:S01]  /*51a0*/  IMAD R5, R5, 0x2, R107 ;  /* 0x0000000205057824 */ /* 0x000fe200078e026b */
[-C--:B------:R-:W-:Y:S02]  /*51b0*/  LEA.HI.X.SX32 R27, R59, R73.reuse, 0x1, P2 ;  /* 0x000000493b1b7211 */ /* 0x080fe400010f0eff */
[----:B------:R-:W-:-:S02]  /*51c0*/  LEA.HI.X.SX32 R41, R62, R73, 0x1, P4 ;  /* 0x000000493e297211 */ /* 0x000fc400020f0eff */
[-C--:B------:R-:W-:Y:S01]  /*51d0*/  LEA.HI.X.SX32 R31, R64, R73.reuse, 0x1, P5 ;  /* 0x00000049401f7211 */ /* 0x080fe200028f0eff */
[----:B------:R1:W-:Y:S01]  /*51e0*/  STG.E.U16 desc[UR22][R26.64], R43 ;  /* 0x0000002b1a007986 */ /* 0x0003e2000c101516 */
[-C--:B------:R-:W-:Y:S02]  /*51f0*/  LEA R50, P4, R93, R72.reuse, 0x1 ;  /* 0x000000485d327211 */ /* 0x080fe400078808ff */
[-C--:B------:R-:W-:Y:S02]  /*5200*/  LEA R56, P5, R94, R72.reuse, 0x1 ;  /* 0x000000485e387211 */ /* 0x080fe400078a08ff */
[-C--:B0-----:R-:W-:Y:S02]  /*5210*/  LEA R42, P3, R60, R72.reuse, 0x1 ;  /* 0x000000483c2a7211 */ /* 0x081fe400078608ff */
[----:B------:R-:W-:Y:S02]  /*5220*/  LEA R28, P6, R65, R72, 0x1 ;  /* 0x00000048411c7211 */ /* 0x000fe400078c08ff */
[----:B------:R-:W-:-:S02]  /*5230*/  LEA.HI.X.SX32 R51, R93, R73, 0x1, P4 ;  /* 0x000000495d337211 */ /* 0x000fc400020f0eff */
[-C--:B------:R-:W-:Y:S02]  /*5240*/  LEA.HI.X.SX32 R29, R65, R73.reuse, 0x1, P6 ;  /* 0x00000049411d7211 */ /* 0x080fe400030f0eff */
[-C--:B-1----:R-:W-:Y:S02]  /*5250*/  LEA R26, P2, R66, R72.reuse, 0x1 ;  /* 0x00000048421a7211 */ /* 0x082fe400078408ff */
[-C--:B------:R-:W-:Y:S02]  /*5260*/  LEA.HI.X.SX32 R43, R60, R73.reuse, 0x1, P3 ;  /* 0x000000493c2b7211 */ /* 0x080fe400018f0eff */
[-C--:B------:R-:W-:Y:S02]  /*5270*/  LEA R48, P3, R68, R72.reuse, 0x1 ;  /* 0x0000004844307211 */ /* 0x080fe400078608ff */
[----:B------:R-:W-:Y:S01]  /*5280*/  LEA R58, P6, R98, R72, 0x1 ;  /* 0x00000048623a7211 */ /* 0x000fe200078c08ff */
[----:B------:R-:W-:Y:S01]  /*5290*/  STG.E.U16 desc[UR22][R42.64], R106 ;  /* 0x0000006a2a007986 */ /* 0x000fe2000c101516 */
[----:B------:R-:W-:-:S02]  /*52a0*/  LEA.HI.X.SX32 R27, R66, R73, 0x1, P2 ;  /* 0x00000049421b7211 */ /* 0x000fc400010f0eff */
[-C--:B------:R-:W-:Y:S01]  /*52b0*/  LEA R64, P2, R88, R72.reuse, 0x1 ;  /* 0x0000004858407211 */ /* 0x080fe200078408ff */
[----:B------:R-:W-:Y:S01]  /*52c0*/  STG.E.U16 desc[UR22][R40.64], R105 ;  /* 0x0000006928007986 */ /* 0x000fe2000c101516 */
[-C--:B------:R-:W-:Y:S02]  /*52d0*/  LEA.HI.X.SX32 R49, R68, R73.reuse, 0x1, P3 ;  /* 0x0000004944317211 */ /* 0x080fe400018f0eff */
[----:B------:R-:W-:Y:S01]  /*52e0*/  LEA.HI.X.SX32 R57, R94, R73, 0x1, P5 ;  /* 0x000000495e397211 */ /* 0x000fe200028f0eff */
[----:B------:R-:W-:Y:S01]  /*52f0*/  STG.E.U16 desc[UR22][R30.64], R104 ;  /* 0x000000681e007986 */ /* 0x000fe2000c101516 */
[-C--:B------:R-:W-:Y:S02]  /*5300*/  LEA R82, P3, R89, R72.reuse, 0x1 ;  /* 0x0000004859527211 */ /* 0x080fe400078608ff */
[-C--:B------:R-:W-:Y:S01]  /*5310*/  LEA R84, P4, R79, R72.reuse, 0x1 ;  /* 0x000000484f547211 */ /* 0x080fe200078808ff */
[----:B------:R0:W-:Y:S01]  /*5320*/  STG.E.U16 desc[UR22][R28.64], R103 ;  /* 0x000000671c007986 */ /* 0x0001e2000c101516 */
[----:B------:R-:W-:-:S02]  /*5330*/  LEA R86, P5, R80, R72, 0x1 ;  /* 0x0000004850567211 */ /* 0x000fc400078a08ff */
[-C--:B------:R-:W-:Y:S01]  /*5340*/  LEA.HI.X.SX32 R59, R98, R73.reuse, 0x1, P6 ;  /* 0x00000049623b7211 */ /* 0x080fe200030f0eff */
[----:B------:R-:W-:Y:S01]  /*5350*/  STG.E.U16 desc[UR22][R26.64], R36 ;  /* 0x000000241a007986 */ /* 0x000fe2000c101516 */
[-C--:B------:R-:W-:Y:S02]  /*5360*/  LEA R90, P6, R81, R72.reuse, 0x1 ;  /* 0x00000048515a7211 */ /* 0x080fe400078c08ff */
[-C--:B------:R-:W-:Y:S01]  /*5370*/  LEA.HI.X.SX32 R65, R88, R73.reuse, 0x1, P2 ;  /* 0x0000004958417211 */ /* 0x080fe200010f0eff */
[----:B------:R1:W-:Y:S01]  /*5380*/  STG.E.U16 desc[UR22][R48.64], R37 ;  /* 0x0000002530007986 */ /* 0x0003e2000c101516 */
[----:B------:R-:W-:Y:S02]  /*5390*/  LEA R88, P2, R77, R72, 0x1 ;  /* 0x000000484d587211 */ /* 0x000fe400078408ff */
[-C--:B------:R-:W-:Y:S01]  /*53a0*/  LEA.HI.X.SX32 R83, R89, R73.reuse, 0x1, P3 ;  /* 0x0000004959537211 */ /* 0x080fe200018f0eff */
[----:B------:R-:W-:Y:S01]  /*53b0*/  STG.E.U16 desc[UR22][R50.64], R38 ;  /* 0x0000002632007986 */ /* 0x000fe2000c101516 */
[----:B------:R-:W-:-:S02]  /*53c0*/  LEA.HI.X.SX32 R85, R79, R73, 0x1, P4 ;  /* 0x000000494f557211 */ /* 0x000fc400020f0eff */
[-C--:B------:R-:W-:Y:S01]  /*53d0*/  LEA.HI.X.SX32 R87, R80, R73.reuse, 0x1, P5 ;  /* 0x0000004950577211 */ /* 0x080fe200028f0eff */
[----:B------:R-:W-:Y:S01]  /*53e0*/  STG.E.U16 desc[UR22][R56.64], R39 ;  /* 0x0000002738007986 */ /* 0x000fe2000c101516 */
[-C--:B------:R-:W-:Y:S02]  /*53f0*/  LEA R92, P3, R78, R72.reuse, 0x1 ;  /* 0x000000484e5c7211 */ /* 0x080fe400078608ff */
[-C--:B------:R-:W-:Y:S02]  /*5400*/  LEA R74, P4, R75, R72.reuse, 0x1 ;  /* 0x000000484b4a7211 */ /* 0x080fe400078808ff */
[-C--:B------:R-:W-:Y:S02]  /*5410*/  LEA R80, P5, R76, R72.reuse, 0x1 ;  /* 0x000000484c507211 */ /* 0x080fe400078a08ff */
[----:B------:R-:W-:Y:S02]  /*5420*/  LEA.HI.X.SX32 R91, R81, R73, 0x1, P6 ;  /* 0x00000049515b7211 */ /* 0x000fe400030f0eff */
[----:B------:R-:W-:-:S02]  /*5430*/  LEA R70, P6, R71, R72, 0x1 ;  /* 0x0000004847467211 */ /* 0x000fc400078c08ff */
[-C--:B------:R-:W-:Y:S02]  /*5440*/  LEA.HI.X.SX32 R89, R77, R73.reuse, 0x1, P2 ;  /* 0x000000494d597211 */ /* 0x080fe400010f0eff */
[-C--:B------:R-:W-:Y:S02]  /*5450*/  LEA R68, P2, R69, R72.reuse, 0x1 ;  /* 0x0000004845447211 */ /* 0x080fe400078408ff */
[-C--:B------:R-:W-:Y:S02]  /*5460*/  LEA.HI.X.SX32 R93, R78, R73.reuse, 0x1, P3 ;  /* 0x000000494e5d7211 */ /* 0x080fe400018f0eff */
[-C--:B------:R-:W-:Y:S02]  /*5470*/  LEA.HI.X.SX32 R75, R75, R73.reuse, 0x1, P4 ;  /* 0x000000494b4b7211 */ /* 0x080fe400020f0eff */
[----:B------:R-:W-:Y:S02]  /*5480*/  LEA.HI.X.SX32 R81, R76, R73, 0x1, P5 ;  /* 0x000000494c517211 */ /* 0x000fe400028f0eff */
[----:B------:R-:W-:-:S02]  /*5490*/  LEA R78, P3, R6, R72, 0x1 ;  /* 0x00000048064e7211 */ /* 0x000fc400078608ff */
[-C--:B------:R-:W-:Y:S02]  /*54a0*/  LEA R94, P4, R8, R72.reuse, 0x1 ;  /* 0x00000048085e7211 */ /* 0x080fe400078808ff */
[-C--:B------:R-:W-:Y:S02]  /*54b0*/  LEA R76, P5, R7, R72.reuse, 0x1 ;  /* 0x00000048074c7211 */ /* 0x080fe400078a08ff */
[-C--:B------:R-:W-:Y:S02]  /*54c0*/  LEA.HI.X.SX32 R71, R71, R73.reuse, 0x1, P6 ;  /* 0x0000004947477211 */ /* 0x080fe400030f0eff */
[-C--:B------:R-:W-:Y:S02]  /*54d0*/  LEA R96, P6, R19, R72.reuse, 0x1 ;  /* 0x0000004813607211 */ /* 0x080fe400078c08ff */
[----:B------:R-:W-:Y:S02]  /*54e0*/  LEA.HI.X.SX32 R69, R69, R73, 0x1, P2 ;  /* 0x0000004945457211 */ /* 0x000fe400010f0eff */
[----:B------:R-:W-:-:S02]  /*54f0*/  LEA R98, P2, R9, R72, 0x1 ;  /* 0x0000004809627211 */ /* 0x000fc400078408ff */
[-C--:B------:R-:W-:Y:S02]  /*5500*/  LEA.HI.X.SX32 R79, R6, R73.reuse, 0x1, P3 ;  /* 0x00000049064f7211 */ /* 0x080fe400018f0eff */
[-C--:B------:R-:W-:Y:S02]  /*5510*/  LEA.HI.X.SX32 R95, R8, R73.reuse, 0x1, P4 ;  /* 0x00000049085f7211 */ /* 0x080fe400020f0eff */
[----:B------:R-:W-:Y:S02]  /*5520*/  LEA.HI.X.SX32 R77, R7, R73, 0x1, P5 ;  /* 0x00000049074d7211 */ /* 0x000fe400028f0eff */
[-C--:B------:R-:W-:Y:S02]  /*5530*/  LEA R6, P3, R10, R72.reuse, 0x1 ;  /* 0x000000480a067211 */ /* 0x080fe400078608ff */
[-C--:B------:R-:W-:Y:S02]  /*5540*/  LEA R8, P4, R11, R72.reuse, 0x1 ;  /* 0x000000480b087211 */ /* 0x080fe400078808ff */
[----:B------:R-:W-:-:S02]  /*5550*/  LEA R108, P5, R12, R72, 0x1 ;  /* 0x000000480c6c7211 */ /* 0x000fc400078a08ff */
[-C--:B------:R-:W-:Y:S02]  /*5560*/  LEA.HI.X.SX32 R97, R19, R73.reuse, 0x1, P6 ;  /* 0x0000004913617211 */ /* 0x080fe400030f0eff */
[----:B------:R-:W-:Y:S02]  /*5570*/  LEA R110, P6, R13, R72, 0x1 ;  /* 0x000000480d6e7211 */ /* 0x000fe400078c08ff */
[-C--:B------:R-:W-:Y:S02]  /*5580*/  LEA.HI.X.SX32 R99, R9, R73.reuse, 0x1, P2 ;  /* 0x0000004909637211 */ /* 0x080fe400010f0eff */
[-C--:B------:R-:W-:Y:S02]  /*5590*/  LEA.HI.X.SX32 R7, R10, R73.reuse, 0x1, P3 ;  /* 0x000000490a077211 */ /* 0x080fe400018f0eff */
[-C--:B------:R-:W-:Y:S02]  /*55a0*/  LEA.HI.X.SX32 R9, R11, R73.reuse, 0x1, P4 ;  /* 0x000000490b097211 */ /* 0x080fe400020f0eff */
[----:B------:R-:W-:-:S02]  /*55b0*/  LEA.HI.X.SX32 R109, R12, R73, 0x1, P5 ;  /* 0x000000490c6d7211 */ /* 0x000fc400028f0eff */
[-C--:B------:R-:W-:Y:S02]  /*55c0*/  LEA R112, P2, R14, R72.reuse, 0x1 ;  /* 0x000000480e707211 */ /* 0x080fe400078408ff */
[-C--:B------:R-:W-:Y:S02]  /*55d0*/  LEA R10, P3, R17, R72.reuse, 0x1 ;  /* 0x00000048110a7211 */ /* 0x080fe400078608ff */
[-C--:B------:R-:W-:Y:S02]  /*55e0*/  LEA R114, P4, R16, R72.reuse, 0x1 ;  /* 0x0000004810727211 */ /* 0x080fe400078808ff */
[-C--:B------:R-:W-:Y:S02]  /*55f0*/  LEA R12, P5, R24, R72.reuse, 0x1 ;  /* 0x00000048180c7211 */ /* 0x080fe400078a08ff */
[----:B------:R-:W-:Y:S02]  /*5600*/  LEA.HI.X.SX32 R111, R13, R73, 0x1, P6 ;  /* 0x000000490d6f7211 */ /* 0x000fe400030f0eff */
[----:B------:R-:W-:-:S02]  /*5610*/  LEA R116, P6, R18, R72, 0x1 ;  /* 0x0000004812747211 */ /* 0x000fc400078c08ff */
[-C--:B------:R-:W-:Y:S02]  /*5620*/  LEA.HI.X.SX32 R113, R14, R73.reuse, 0x1, P2 ;  /* 0x000000490e717211 */ /* 0x080fe400010f0eff */
[-C--:B------:R-:W-:Y:S02]  /*5630*/  LEA.HI.X.SX32 R11, R17, R73.reuse, 0x1, P3 ;  /* 0x00000049110b7211 */ /* 0x080fe400018f0eff */
[-C--:B------:R-:W-:Y:S02]  /*5640*/  LEA.HI.X.SX32 R115, R16, R73.reuse, 0x1, P4 ;  /* 0x0000004910737211 */ /* 0x080fe400020f0eff */
[----:B------:R-:W-:Y:S02]  /*5650*/  LEA.HI.X.SX32 R13, R24, R73, 0x1, P5 ;  /* 0x00000049180d7211 */ /* 0x000fe400028f0eff */
[-C--:B------:R-:W-:Y:S02]  /*5660*/  LEA R118, P2, R20, R72.reuse, 0x1 ;  /* 0x0000004814767211 */ /* 0x080fe400078408ff */
[----:B------:R-:W-:-:S02]  /*5670*/  LEA R120, P3, R21, R72, 0x1 ;  /* 0x0000004815787211 */ /* 0x000fc400078608ff */
[-C--:B------:R-:W-:Y:S02]  /*5680*/  LEA R16, P4, R22, R72.reuse, 0x1 ;  /* 0x0000004816107211 */ /* 0x080fe400078808ff */
[-C--:B------:R-:W-:Y:S02]  /*5690*/  LEA R122, P5, R23, R72.reuse, 0x1 ;  /* 0x00000048177a7211 */ /* 0x080fe400078a08ff */
[-C--:B------:R-:W-:Y:S02]  /*56a0*/  LEA.HI.X.SX32 R117, R18, R73.reuse, 0x1, P6 ;  /* 0x0000004912757211 */ /* 0x080fe400030f0eff */
[----:B------:R-:W-:Y:S02]  /*56b0*/  LEA R18, P6, R25, R72, 0x1 ;  /* 0x0000004819127211 */ /* 0x000fe400078c08ff */
[-C--:B------:R-:W-:Y:S02]  /*56c0*/  LEA.HI.X.SX32 R119, R20, R73.reuse, 0x1, P2 ;  /* 0x0000004914777211 */ /* 0x080fe400010f0eff */
[----:B------:R-:W-:-:S02]  /*56d0*/  LEA.HI.X.SX32 R121, R21, R73, 0x1, P3 ;  /* 0x0000004915797211 */ /* 0x000fc400018f0eff */
[-C--:B------:R-:W-:Y:S02]  /*56e0*/  LEA.HI.X.SX32 R17, R22, R73.reuse, 0x1, P4 ;  /* 0x0000004916117211 */ /* 0x080fe400020f0eff */
[-C--:B------:R-:W-:Y:S02]  /*56f0*/  LEA.HI.X.SX32 R123, R23, R73.reuse, 0x1, P5 ;  /* 0x00000049177b7211 */ /* 0x080fe400028f0eff */
[-C--:B------:R-:W-:Y:S02]  /*5700*/  LEA R20, P2, R100, R72.reuse, 0x1 ;  /* 0x0000004864147211 */ /* 0x080fe400078408ff */
[-C--:B------:R-:W-:Y:S02]  /*5710*/  LEA R24, P3, R101, R72.reuse, 0x1 ;  /* 0x0000004865187211 */ /* 0x080fe400078608ff */
[----:B------:R-:W-:Y:S02]  /*5720*/  LEA R22, P4, R102, R72, 0x1 ;  /* 0x0000004866167211 */ /* 0x000fe400078808ff */
[----:B------:R-:W-:-:S02]  /*5730*/  LEA.HI.X.SX32 R19, R25, R73, 0x1, P6 ;  /* 0x0000004919137211 */ /* 0x000fc400030f0eff */
[-C--:B------:R-:W-:Y:S02]  /*5740*/  LEA R124, P5, R107, R72.reuse, 0x1 ;  /* 0x000000486b7c7211 */ /* 0x080fe400078a08ff */
[----:B------:R-:W-:Y:S02]  /*5750*/  LEA R72, P6, R5, R72, 0x1 ;  /* 0x0000004805487211 */ /* 0x000fe400078c08ff */
[-C--:B------:R-:W-:Y:S02]  /*5760*/  LEA.HI.X.SX32 R21, R100, R73.reuse, 0x1, P2 ;  /* 0x0000004964157211 */ /* 0x080fe400010f0eff */
[-C--:B------:R-:W-:Y:S02]  /*5770*/  LEA.HI.X.SX32 R25, R101, R73.reuse, 0x1, P3 ;  /* 0x0000004965197211 */ /* 0x080fe400018f0eff */
[-C--:B------:R-:W-:Y:S02]  /*5780*/  LEA.HI.X.SX32 R23, R102, R73.reuse, 0x1, P4 ;  /* 0x0000004966177211 */ /* 0x080fe400020f0eff */
[----:B------:R-:W-:-:S02]  /*5790*/  LEA.HI.X.SX32 R125, R107, R73, 0x1, P5 ;  /* 0x000000496b7d7211 */ /* 0x000fc400028f0eff */
[----:B------:R-:W-:Y:S02]  /*57a0*/  LEA.HI.X.SX32 R73, R5, R73, 0x1, P6 ;  /* 0x0000004905497211 */ /* 0x000fe400030f0eff */
[----:B0-----:R-:W-:Y:S02]  /*57b0*/  PRMT R29, R36, 0x7632, R29 ;  /* 0x00007632241d7816 */ /* 0x001fe4000000001d */
[----:B------:R-:W-:Y:S02]  /*57c0*/  PRMT R5, R37, 0x7632, R5 ;  /* 0x0000763225057816 */ /* 0x000fe40000000005 */
[----:B------:R-:W-:Y:S01]  /*57d0*/  PRMT R41, R38, 0x7632, R41 ;  /* 0x0000763226297816 */ /* 0x000fe20000000029 */
[----:B------:R3:W-:Y:S01]  /*57e0*/  STG.E.U16 desc[UR22][R58.64], R29 ;  /* 0x0000001d3a007986 */ /* 0x0007e2000c101516 */
[----:B------:R-:W-:Y:S02]  /*57f0*/  PRMT R14, R39, 0x7632, R14 ;  /* 0x00007632270e7816 */ /* 0x000fe4000000000e */
[----:B-1----:R-:W-:Y:S01]  /*5800*/  PRMT R37, R32, 0x7632, R37 ;  /* 0x0000763220257816 */ /* 0x002fe20000000025 */
[----:B------:R0:W-:Y:S01]  /*5810*/  STG.E.U16 desc[UR22][R64.64], R5 ;  /* 0x0000000540007986 */ /* 0x0001e2000c101516 */
[----:B------:R-:W-:-:S02]  /*5820*/  PRMT R40, R33, 0x7632, R40 ;  /* 0x0000763221287816 */ /* 0x000fc40000000028 */
[----:B------:R-:W-:Y:S01]  /*5830*/  PRMT R26, R34, 0x7632, R26 ;  /* 0x00007632221a7816 */ /* 0x000fe2000000001a */
[----:B------:R-:W1:Y:S01]  /*5840*/  LDS.128 R64, [R67+UR20] ;  /* 0x0000001443407984 */ /* 0x000e620008000c00 */
[----:B------:R-:W-:Y:S02]  /*5850*/  PRMT R27, R35, 0x7632, R27 ;  /* 0x00007632231b7816 */ /* 0x000fe4000000001b */
[----:B--2---:R-:W-:Y:S01]  /*5860*/  PRMT R49, R44, 0x7632, R49 ;  /* 0x000076322c317816 */ /* 0x004fe20000000031 */
[----:B------:R-:W-:Y:S01]  /*5870*/  STG.E.U16 desc[UR22][R82.64], R41 ;  /* 0x0000002952007986 */ /* 0x000fe2000c101516 */
[----:B------:R-:W-:Y:S02]  /*5880*/  PRMT R28, R47, 0x7632, R28 ;  /* 0x000076322f1c7816 */ /* 0x000fe4000000001c */
[----:B---3--:R-:W-:Y:S01]  /*5890*/  PRMT R58, R53, 0x7632, R58 ;  /* 0x00007632353a7816 */ /* 0x008fe2000000003a */
[----:B------:R2:W-:Y:S01]  /*58a0*/  STG.E.U16 desc[UR22][R84.64], R14 ;  /* 0x0000000e54007986 */ /* 0x0005e2000c101516 */
[----:B0-----:R-:W-:-:S02]  /*58b0*/  PRMT R5, R45, 0x7632, R5 ;  /* 0x000076322d057816 */ /* 0x001fc40000000005 */
[----:B------:R-:W-:Y:S01]  /*58c0*/  PRMT R59, R54, 0x7632, R59 ;  /* 0x00007632363b7816 */ /* 0x000fe2000000003b */
[----:B------:R-:W-:Y:S01]  /*58d0*/  STG.E.U16 desc[UR22][R86.64], R32 ;  /* 0x0000002056007986 */ /* 0x000fe2000c101516 */
[----:B------:R-:W-:Y:S02]  /*58e0*/  PRMT R60, R55, 0x7632, R60 ;  /* 0x00007632373c7816 */ /* 0x000fe4000000003c */
[C---:B------:R-:W-:Y:S01]  /*58f0*/  LOP3.LUT P2, RZ, R2.reuse, 0x100, RZ, 0xc0, !PT ;  /* 0x0000010002ff7812 */ /* 0x040fe2000784c0ff */
[----:B------:R-:W-:Y:S01]  /*5900*/  STG.E.U16 desc[UR22][R90.64], R33 ;  /* 0x000000215a007986 */ /* 0x000fe2000c101516 */
[----:B------:R-:W-:-:S03]  /*5910*/  IMAD.SHL.U32 R2, R2, 0x2, RZ ;  /* 0x0000000202027824 */ /* 0x000fc600078e00ff */
[----:B------:R-:W-:Y:S01]  /*5920*/  STG.E.U16 desc[UR22][R88.64], R34 ;  /* 0x0000002258007986 */ /* 0x000fe2000c101516 */
[----:B--2---:R-:W-:-:S03]  /*5930*/  PRMT R14, R46, 0x7632, R14 ;  /* 0x000076322e0e7816 */ /* 0x004fc6000000000e */
[----:B------:R-:W-:Y:S04]  /*5940*/  STG.E.U16 desc[UR22][R92.64], R35 ;  /* 0x000000235c007986 */ /* 0x000fe8000c101516 */
[----:B------:R-:W-:Y:S04]  /*5950*/  STG.E.U16 desc[UR22][R74.64], R37 ;  /* 0x000000254a007986 */ /* 0x000fe8000c101516 */
[----:B------:R-:W-:Y:S04]  /*5960*/  STG.E.U16 desc[UR22][R80.64], R40 ;  /* 0x0000002850007986 */ /* 0x000fe8000c101516 */
[----:B------:R-:W-:Y:S04]  /*5970*/  STG.E.U16 desc[UR22][R70.64], R26 ;  /* 0x0000001a46007986 */ /* 0x000fe8000c101516 */
[----:B------:R-:W-:Y:S01]  /*5980*/  STG.E.U16 desc[UR22][R68.64], R27 ;  /* 0x0000001b44007986 */ /* 0x000fe2000c101516 */
[----:B-1----:R-:W-:-:S02]  /*5990*/  PRMT R62, R66, 0x7632, R62 ;  /* 0x00007632423e7816 */ /* 0x002fc4000000003e */
[----:B------:R-:W-:Y:S01]  /*59a0*/  PRMT R36, R67, 0x7632, R36 ;  /* 0x0000763243247816 */ /* 0x000fe20000000024 */
[----:B------:R-:W-:Y:S04]  /*59b0*/  STG.E.U16 desc[UR22][R78.64], R44 ;  /* 0x0000002c4e007986 */ /* 0x000fe8000c101516 */
[----:B------:R-:W-:Y:S04]  /*59c0*/  STG.E.U16 desc[UR22][R94.64], R45 ;  /* 0x0000002d5e007986 */ /* 0x000fe8000c101516 */
[----:B------:R-:W-:Y:S04]  /*59d0*/  STG.E.U16 desc[UR22][R76.64], R46 ;  /* 0x0000002e4c007986 */ /* 0x000fe8000c101516 */
[----:B------:R-:W-:Y:S04]  /*59e0*/  STG.E.U16 desc[UR22][R96.64], R47 ;  /* 0x0000002f60007986 */ /* 0x000fe8000c101516 */
[----:B------:R-:W-:Y:S04]  /*59f0*/  STG.E.U16 desc[UR22][R98.64], R49 ;  /* 0x0000003162007986 */ /* 0x000fe8000c101516 */
[----:B------:R0:W-:Y:S04]  /*5a00*/  STG.E.U16 desc[UR22][R6.64], R5 ;  /* 0x0000000506007986 */ /* 0x0001e8000c101516 */
[----:B------:R1:W-:Y:S04]  /*5a10*/  STG.E.U16 desc[UR22][R8.64], R14 ;  /* 0x0000000e08007986 */ /* 0x0003e8000c101516 */
[----:B------:R-:W-:Y:S01]  /*5a20*/  STG.E.U16 desc[UR22][R108.64], R28 ;  /* 0x0000001c6c007986 */ /* 0x000fe2000c101516 */
[----:B0-----:R-:W-:-:S03]  /*5a30*/  PRMT R7, R52, 0x7632, R7 ;  /* 0x0000763234077816 */ /* 0x001fc60000000007 */
[----:B------:R-:W-:Y:S01]  /*5a40*/  STG.E.U16 desc[UR22][R110.64], R52 ;  /* 0x000000346e007986 */ /* 0x000fe2000c101516 */
[----:B------:R-:W-:Y:S01]  /*5a50*/  FSEL R6, R63, -INF , P1 ;  /* 0xff8000003f067808 */ /* 0x000fe20000800000 */
[----:B-1----:R-:W0:Y:S02]  /*5a60*/  LDC.64 R8, c[0x0][0x230] ;  /* 0x00008c00ff087b82 */ /* 0x002e240000000a00 */
[----:B------:R-:W-:Y:S02]  /*5a70*/  STG.E.U16 desc[UR22][R112.64], R53 ;  /* 0x0000003570007986 */ /* 0x000fe4000c101516 */
[----:B------:R-:W-:Y:S01]  /*5a80*/  FFMA R5, R6, 0.69314718246459960938, R3 ;  /* 0x3f31721806057823 */ /* 0x000fe20000000003 */
[----:B------:R-:W-:Y:S01]  /*5a90*/  LOP3.LUT R6, R2, 0x3f8, RZ, 0xc0, !PT ;  /* 0x000003f802067812 */ /* 0x000fe200078ec0ff */
[----:B------:R1:W-:Y:S01]  /*5aa0*/  STG.E.U16 desc[UR22][R10.64], R54 ;  /* 0x000000360a007986 */ /* 0x0003e2000c101516 */
[C---:B------:R-:W-:Y:S02]  /*5ab0*/  IMAD.SHL.U32 R3, R0.reuse, 0x4, RZ ;  /* 0x0000000400037824 */ /* 0x040fe400078e00ff */
[----:B------:R-:W-:Y:S01]  /*5ac0*/  IMAD.HI R0, R0, 0x4, RZ ;  /* 0x0000000400007827 */ /* 0x000fe200078e02ff */
[----:B------:R2:W-:Y:S04]  /*5ad0*/  STG.E.U16 desc[UR22][R114.64], R55 ;  /* 0x0000003772007986 */ /* 0x0005e8000c101516 */
[----:B------:R2:W-:Y:S04]  /*5ae0*/  STG.E.U16 desc[UR22][R12.64], R7 ;  /* 0x000000070c007986 */ /* 0x0005e8000c101516 */
[----:B------:R2:W-:Y:S01]  /*5af0*/  STG.E.U16 desc[UR22][R116.64], R58 ;  /* 0x0000003a74007986 */ /* 0x0005e2000c101516 */
[----:B-1----:R-:W-:-:S02]  /*5b00*/  PRMT R10, R64, 0x7632, R10 ;  /* 0x00007632400a7816 */ /* 0x002fc4000000000a */
[----:B------:R-:W-:Y:S01]  /*5b10*/  PRMT R11, R65, 0x7632, R11 ;  /* 0x00007632410b7816 */ /* 0x000fe2000000000b */
[----:B------:R2:W-:Y:S01]  /*5b20*/  STG.E.U16 desc[UR22][R118.64], R59 ;  /* 0x0000003b76007986 */ /* 0x0005e2000c101516 */
[----:B0-----:R-:W-:-:S03]  /*5b30*/  IADD3 R2, P0, P1, R3, UR6, R8 ;  /* 0x0000000603027c10 */ /* 0x001fc6000f91e008 */
[----:B------:R2:W-:Y:S01]  /*5b40*/  STG.E.U16 desc[UR22][R120.64], R60 ;  /* 0x0000003c78007986 */ /* 0x0005e2000c101516 */
[----:B------:R-:W-:-:S03]  /*5b50*/  IADD3.X R3, R0, UR5, R9, P0, P1 ;  /* 0x0000000500037c10 */ /* 0x000fc600087e2409 */
[----:B------:R2:W-:Y:S04]  /*5b60*/  STG.E.U16 desc[UR22][R16.64], R64 ;  /* 0x0000004010007986 */ /* 0x0005e8000c101516 */
[----:B------:R2:W-:Y:S04]  /*5b70*/  STG.E.U16 desc[UR22][R122.64], R65 ;  /* 0x000000417a007986 */ /* 0x0005e8000c101516 */
[----:B------:R2:W-:Y:S04]  /*5b80*/  STG.E.U16 desc[UR22][R18.64], R66 ;  /* 0x0000004212007986 */ /* 0x0005e8000c101516 */
[----:B------:R2:W-:Y:S04]  /*5b90*/  STG.E.U16 desc[UR22][R20.64], R67 ;  /* 0x0000004314007986 */ /* 0x0005e8000c101516 */
[----:B------:R2:W-:Y:S04]  /*5ba0*/  STG.E.U16 desc[UR22][R24.64], R10 ;  /* 0x0000000a18007986 */ /* 0x0005e8000c101516 */
[----:B------:R2:W-:Y:S04]  /*5bb0*/  STG.E.U16 desc[UR22][R22.64], R11 ;  /* 0x0000000b16007986 */ /* 0x0005e8000c101516 */
[----:B------:R2:W-:Y:S04]  /*5bc0*/  STG.E.U16 desc[UR22][R124.64], R62 ;  /* 0x0000003e7c007986 */ /* 0x0005e8000c101516 */
[----:B------:R2:W-:Y:S01]  /*5bd0*/  STG.E.U16 desc[UR22][R72.64], R36 ;  /* 0x0000002448007986 */ /* 0x0005e2000c101516 */
[----:B------:R-:W-:Y:S06]  /*5be0*/  BAR.SYNC.DEFER_BLOCKING 0x0 ;  /* 0x0000000000007b1d */ /* 0x000fec0000010000 */
[----:B------:R2:W-:Y:S02]  /*5bf0*/  STS.64 [R6+UR20], R4 ;  /* 0x0000000406007988 */ /* 0x0005e40008000a14 */
[----:B------:R-:W-:Y:S06]  /*5c00*/  BAR.SYNC.DEFER_BLOCKING 0x0 ;  /* 0x0000000000007b1d */ /* 0x000fec0000010000 */
[----:B------:R-:W-:Y:S05]  /*5c10*/  @P2 EXIT ;  /* 0x000000000000294d */ /* 0x000fea0003800000 */
[----:B------:R-:W0:Y:S04]  /*5c20*/  LDS R15, [R15] ;  /* 0x000000000f0f7984 */ /* 0x000e280000000800 */
[----:B0-----:R-:W-:Y:S01]  /*5c30*/  STG.E desc[UR22][R2.64], R15 ;  /* 0x0000000f02007986 */ /* 0x001fe2000c101916 */
[----:B------:R-:W-:Y:S05]  /*5c40*/  EXIT ;  /* 0x000000000000794d */ /* 0x000fea0003800000 */
.L_x_2:
[----:B------:R-:W-:-:S00]  /*5c50*/  BRA `(.L_x_2) ;  /* 0xfffffffc00fc7947 */ /* 0x000fc0000383ffff */
[----:B------:R-:W-:-:S00]  /*5c60*/  NOP ;  /* 0x0000000000007918 */ /* 0x000fc00000000000 */
        /* <DEDUP_REMOVED lines=9> */
.L_x_3:


//--------------------- .nv.global.init           --------------------------
	.section	.nv.global.init,"aw",@progbits
.nv.global.init:
	.type		_$_str,@object
	.size		_$_str,(.L_0 - _$_str)
_$_str:
        /*0000*/ 	.byte	0x5f, 0x5f, 0x43, 0x55, 0x44, 0x41, 0x5f, 0x46, 0x54, 0x5a, 0x00
.L_0:


//--------------------- .nv.shared.attn_fwd       --------------------------
	.section	.nv.shared.attn_fwd,"aw",@nobits
	.sectionflags	@""
	.align	16
	.zero		1024


//--------------------- .nv.shared.reserved.0     --------------------------
	.section	.nv.shared.reserved.0,"aw",@nobits
	.weak		__nv_reservedSMEM_offset_0_alias
	.size		__nv_reservedSMEM_offset_0_alias, 0, 0
	.other		__nv_reservedSMEM_offset_0_alias,@"STO_CUDA_RESERVED_SHARED STV_DEFAULT"
__nv_reservedSMEM_offset_0_alias:
	.zero		0


//--------------------- .nv.constant0.attn_fwd    --------------------------
	.section	.nv.constant0.attn_fwd,"a",@progbits
	.sectionflags	@""
	.align	4
.nv.constant0.attn_fwd:
	.zero		664


//--------------------- SYMBOLS --------------------------

	.type		.nv.reservedSmem.offset0,@object
	.size		.nv.reservedSmem.offset0,0x4
